def matmul_kernel(
    a_ptr,
    b_ptr,
    c_ptr,
    M,
    N,
    K,
    stride_am,
    stride_ak,
    stride_bk,
    stride_bn,
    stride_cm,
    stride_cn,
    BLOCK_M: tl.constexpr,
    BLOCK_N: tl.constexpr,
    BLOCK_K: tl.constexpr,
    GROUP_M: tl.constexpr,
):
    pid = tl.program_id(axis=0)
    num_pid_m = tl.cdiv(M, BLOCK_M)
    num_pid_n = tl.cdiv(N, BLOCK_N)
    num_pid_in_group = GROUP_M * num_pid_n
    group_id = pid // num_pid_in_group
    first_pid_m = group_id * GROUP_M
    group_size_m = min(num_pid_m - first_pid_m, GROUP_M)
    pid_m = first_pid_m + ((pid % num_pid_in_group) % group_size_m)
    pid_n = (pid % num_pid_in_group) // group_size_m

    offs_am = (pid_m * BLOCK_M + tl.arange(0, BLOCK_M)) % M
    offs_bn = (pid_n * BLOCK_N + tl.arange(0, BLOCK_N)) % N
    offs_k = tl.arange(0, BLOCK_K)
    a_ptrs = a_ptr + offs_am[:, None] * stride_am + offs_k[None, :] * stride_ak
    b_ptrs = b_ptr + offs_k[:, None] * stride_bk + offs_bn[None, :] * stride_bn

    acc = tl.zeros((BLOCK_M, BLOCK_N), dtype=tl.float32)
    for kk in range(0, tl.cdiv(K, BLOCK_K)):
        a = tl.load(a_ptrs, mask=offs_k[None, :] < K - kk * BLOCK_K, other=0.0)
        b = tl.load(b_ptrs, mask=offs_k[:, None] < K - kk * BLOCK_K, other=0.0)
        acc = tl.dot(a, b, acc)
        a_ptrs += BLOCK_K * stride_ak
        b_ptrs += BLOCK_K * stride_bk

    c = acc.to(c_ptr.dtype.element_ty)
    offs_cm = pid_m * BLOCK_M + tl.arange(0, BLOCK_M)
    offs_cn = pid_n * BLOCK_N + tl.arange(0, BLOCK_N)
    c_ptrs = c_ptr + offs_cm[:, None] * stride_cm + offs_cn[None, :] * stride_cn
    mask = (offs_cm[:, None] < M) & (offs_cn[None, :] < N)
    tl.store(c_ptrs, c, mask=mask)

# config = {"BLOCK_K": 64, "BLOCK_M": 64, "BLOCK_N": 256, "GROUP_M": 8, "arch": "sm_100", "dtype": "bf16", "num_ctas": 1, "num_stages": 2, "num_warps": 8}
# arch = sm_100


// ===== COMPILED SASS (sm_100a) =====

	.target	sm_100a

	.elftype	@"ET_EXEC"


//--------------------- .note.nv.tkinfo           --------------------------
	.section	.note.nv.tkinfo,"",@"SHT_NOTE"
	.sectionflags	@"SHF_NOTE_NV_TKINFO"
	.tkinfo
        /*0018*/ 	.word	0x00000081
        /*0030*/ 	.string	""
        /*0030*/ 	.string	"ptxas-blackwell"
        /*0030*/ 	.string	"Cuda compilation tools, release 12.9, V12.9.86"
        /*0030*/ 	.string	"Build cuda_12.9.r12.9/compiler.36037853_0"
        /*0030*/ 	.string	"-v  -suppress-debug-info  -lineinfo  -arch sm_100a "



//--------------------- .note.nv.cuver            --------------------------
	.section	.note.nv.cuver,"",@"SHT_NOTE"
	.sectionflags	@"SHF_NOTE_NV_CUVER"
        /*0018*/ 	.short	0x0001
        /*001a*/ 	.short	0x0064
        /*001c*/ 	.short	0x0001
        /*001e*/ 	.short	0x0000
        /*0020*/ 	.short	0x0001
        /*0022*/ 	.short	0x0000


//--------------------- .nv.info                  --------------------------
	.section	.nv.info,"",@"SHT_CUDA_INFO"
	.align	4


	//----- nvinfo : EIATTR_REGCOUNT
	.align		4
        /*0000*/ 	.byte	0x04, 0x2f
        /*0002*/ 	.short	(.L_4 - .L_3)
	.align		4
.L_3:
        /*0004*/ 	.word	index@(matmul_kernel)
        /*0008*/ 	.word	0x000000ff


	//----- nvinfo : EIATTR_FRAME_SIZE
	.align		4
.L_4:
        /*000c*/ 	.byte	0x04, 0x11
        /*000e*/ 	.short	(.L_6 - .L_5)
	.align		4
.L_5:
        /*0010*/ 	.word	index@($__internal_2_$__cuda_sm10x_tcgen05_guardrail_trap_unallocated_columns_being_dealloced)
        /*0014*/ 	.word	0x00000000


	//----- nvinfo : EIATTR_FRAME_SIZE
	.align		4
.L_6:
        /*0018*/ 	.byte	0x04, 0x11
        /*001a*/ 	.short	(.L_8 - .L_7)
	.align		4
.L_7:
        /*001c*/ 	.word	index@($__internal_1_$__cuda_sm10x_tcgen05_guardrail_trap_phase_invalid_during_alloc)
        /*0020*/ 	.word	0x00000000


	//----- nvinfo : EIATTR_FRAME_SIZE
	.align		4
.L_8:
        /*0024*/ 	.byte	0x04, 0x11
        /*0026*/ 	.short	(.L_10 - .L_9)
	.align		4
.L_9:
        /*0028*/ 	.word	index@($__internal_0_$__cuda_sm10x_tcgen05_guardrail_trap_col_being_dealloced_not_returned_by_alloc)
        /*002c*/ 	.word	0x00000000


	//----- nvinfo : EIATTR_FRAME_SIZE
	.align		4
.L_10:
        /*0030*/ 	.byte	0x04, 0x11
        /*0032*/ 	.short	(.L_12 - .L_11)
	.align		4
.L_11:
        /*0034*/ 	.word	index@(matmul_kernel)
        /*0038*/ 	.word	0x00000000


	//----- nvinfo : EIATTR_MIN_STACK_SIZE
	.align		4
.L_12:
        /*003c*/ 	.byte	0x04, 0x12
        /*003e*/ 	.short	(.L_14 - .L_13)
	.align		4
.L_13:
        /*0040*/ 	.word	index@(matmul_kernel)
        /*0044*/ 	.word	0x00000000
.L_14:


//--------------------- .nv.info.matmul_kernel    --------------------------
	.section	.nv.info.matmul_kernel,"",@"SHT_CUDA_INFO"
	.sectionflags	@""
	.align	4


	//----- nvinfo : EIATTR_CUDA_API_VERSION
	.align		4
        /*0000*/ 	.byte	0x04, 0x37
        /*0002*/ 	.short	(.L_16 - .L_15)
.L_15:
        /*0004*/ 	.word	0x00000081


	//----- nvinfo : EIATTR_KPARAM_INFO
	.align		4
.L_16:
        /*0008*/ 	.byte	0x04, 0x17
        /*000a*/ 	.short	(.L_18 - .L_17)
.L_17:
        /*000c*/ 	.word	0x00000000
        /*0010*/ 	.short	0x000d
        /*0012*/ 	.short	0x0048
        /*0014*/ 	.byte	0x00, 0xf4, 0x21, 0x00


	//----- nvinfo : EIATTR_KPARAM_INFO
	.align		4
.L_18:
        /*0018*/ 	.byte	0x04, 0x17
        /*001a*/ 	.short	(.L_20 - .L_19)
.L_19:
        /*001c*/ 	.word	0x00000000
        /*0020*/ 	.short	0x000c
        /*0022*/ 	.short	0x0040
        /*0024*/ 	.byte	0x00, 0xf4, 0x21, 0x00


	//----- nvinfo : EIATTR_KPARAM_INFO
	.align		4
.L_20:
        /*0028*/ 	.byte	0x04, 0x17
        /*002a*/ 	.short	(.L_22 - .L_21)
.L_21:
        /*002c*/ 	.word	0x00000000
        /*0030*/ 	.short	0x000b
        /*0032*/ 	.short	0x0038
        /*0034*/ 	.byte	0x00, 0xf0, 0x11, 0x00


	//----- nvinfo : EIATTR_KPARAM_INFO
	.align		4
.L_22:
        /*0038*/ 	.byte	0x04, 0x17
        /*003a*/ 	.short	(.L_24 - .L_23)
.L_23:
        /*003c*/ 	.word	0x00000000
        /*0040*/ 	.short	0x000a
        /*0042*/ 	.short	0x0034
        /*0044*/ 	.byte	0x00, 0xf0, 0x11, 0x00


	//----- nvinfo : EIATTR_KPARAM_INFO
	.align		4
.L_24:
        /*0048*/ 	.byte	0x04, 0x17
        /*004a*/ 	.short	(.L_26 - .L_25)
.L_25:
        /*004c*/ 	.word	0x00000000
        /*0050*/ 	.short	0x0009
        /*0052*/ 	.short	0x0030
        /*0054*/ 	.byte	0x00, 0xf0, 0x11, 0x00


	//----- nvinfo : EIATTR_KPARAM_INFO
	.align		4
.L_26:
        /*0058*/ 	.byte	0x04, 0x17
        /*005a*/ 	.short	(.L_28 - .L_27)
.L_27:
        /*005c*/ 	.word	0x00000000
        /*0060*/ 	.short	0x0008
        /*0062*/ 	.short	0x002c
        /*0064*/ 	.byte	0x00, 0xf0, 0x11, 0x00


	//----- nvinfo : EIATTR_KPARAM_INFO
	.align		4
.L_28:
        /*0068*/ 	.byte	0x04, 0x17
        /*006a*/ 	.short	(.L_30 - .L_29)
.L_29:
        /*006c*/ 	.word	0x00000000
        /*0070*/ 	.short	0x0007
        /*0072*/ 	.short	0x0028
        /*0074*/ 	.byte	0x00, 0xf0, 0x11, 0x00


	//----- nvinfo : EIATTR_KPARAM_INFO
	.align		4
.L_30:
        /*0078*/ 	.byte	0x04, 0x17
        /*007a*/ 	.short	(.L_32 - .L_31)
.L_31:
        /*007c*/ 	.word	0x00000000
        /*0080*/ 	.short	0x0006
        /*0082*/ 	.short	0x0024
        /*0084*/ 	.byte	0x00, 0xf0, 0x11, 0x00


	//----- nvinfo : EIATTR_KPARAM_INFO
	.align		4
.L_32:
        /*0088*/ 	.byte	0x04, 0x17
        /*008a*/ 	.short	(.L_34 - .L_33)
.L_33:
        /*008c*/ 	.word	0x00000000
        /*0090*/ 	.short	0x0005
        /*0092*/ 	.short	0x0020
        /*0094*/ 	.byte	0x00, 0xf0, 0x11, 0x00


	//----- nvinfo : EIATTR_KPARAM_INFO
	.align		4
.L_34:
        /*0098*/ 	.byte	0x04, 0x17
        /*009a*/ 	.short	(.L_36 - .L_35)
.L_35:
        /*009c*/ 	.word	0x00000000
        /*00a0*/ 	.short	0x0004
        /*00a2*/ 	.short	0x001c
        /*00a4*/ 	.byte	0x00, 0xf0, 0x11, 0x00


	//----- nvinfo : EIATTR_KPARAM_INFO
	.align		4
.L_36:
        /*00a8*/ 	.byte	0x04, 0x17
        /*00aa*/ 	.short	(.L_38 - .L_37)
.L_37:
        /*00ac*/ 	.word	0x00000000
        /*00b0*/ 	.short	0x0003
        /*00b2*/ 	.short	0x0018
        /*00b4*/ 	.byte	0x00, 0xf0, 0x11, 0x00


	//----- nvinfo : EIATTR_KPARAM_INFO
	.align		4
.L_38:
        /*00b8*/ 	.byte	0x04, 0x17
        /*00ba*/ 	.short	(.L_40 - .L_39)
.L_39:
        /*00bc*/ 	.word	0x00000000
        /*00c0*/ 	.short	0x0002
        /*00c2*/ 	.short	0x0010
        /*00c4*/ 	.byte	0x00, 0xf4, 0x21, 0x00


	//----- nvinfo : EIATTR_KPARAM_INFO
	.align		4
.L_40:
        /*00c8*/ 	.byte	0x04, 0x17
        /*00ca*/ 	.short	(.L_42 - .L_41)
.L_41:
        /*00cc*/ 	.word	0x00000000
        /*00d0*/ 	.short	0x0001
        /*00d2*/ 	.short	0x0008
        /*00d4*/ 	.byte	0x00, 0xf4, 0x21, 0x00


	//----- nvinfo : EIATTR_KPARAM_INFO
	.align		4
.L_42:
        /*00d8*/ 	.byte	0x04, 0x17
        /*00da*/ 	.short	(.L_44 - .L_43)
.L_43:
        /*00dc*/ 	.word	0x00000000
        /*00e0*/ 	.short	0x0000
        /*00e2*/ 	.short	0x0000
        /*00e4*/ 	.byte	0x00, 0xf4, 0x21, 0x00


	//----- nvinfo : EIATTR_AT_ENTRY_FRAGMENTS
	.align		4
.L_44:
        /*00e8*/ 	.byte	0x04, 0x4f
        /*00ea*/ 	.short	(.L_46 - .L_45)


	//   ....[0]....
.L_45:
        /*00ec*/ 	.word	0x00000004


	//----- nvinfo : EIATTR_RESERVED_SMEM_USED
	.align		4
.L_46:
        /*00f0*/ 	.byte	0x01, 0x41
	.zero		2


	//----- nvinfo : EIATTR_SPARSE_MMA_MASK
	.align		4
        /*00f4*/ 	.byte	0x03, 0x50
        /*00f6*/ 	.short	0x0000


	//----- nvinfo : EIATTR_TCGEN05_1CTA_USED
	.align		4
        /*00f8*/ 	.byte	0x01, 0x51
	.zero		2


	//----- nvinfo : EIATTR_MAXREG_COUNT
	.align		4
        /*00fc*/ 	.byte	0x03, 0x1b
        /*00fe*/ 	.short	0x00ff


	//----- nvinfo : EIATTR_NUM_BARRIERS
	.align		4
        /*0100*/ 	.byte	0x02, 0x4c
        /*0102*/ 	.byte	0x01
	.zero		1


	//----- nvinfo : EIATTR_INT_WARP_WIDE_INSTR_OFFSETS
	.align		4
        /*0104*/ 	.byte	0x04, 0x31
        /*0106*/ 	.short	(.L_48 - .L_47)


	//   ....[0]....
.L_47:
        /*0108*/ 	.word	0x00001850


	//   ....[1]....
        /*010c*/ 	.word	0x00001870


	//   ....[2]....
        /*0110*/ 	.word	0x000050a0


	//   ....[3]....
        /*0114*/ 	.word	0x00009c50


	//   ....[4]....
        /*0118*/ 	.word	0x00009ca0


	//----- nvinfo : EIATTR_COOP_GROUP_MASK_REGIDS
	.align		4
.L_48:
        /*011c*/ 	.byte	0x04, 0x29
        /*011e*/ 	.short	(.L_50 - .L_49)


	//   ....[0]....
.L_49:
        /*0120*/ 	.word	0xffffffff


	//   ....[1]....
        /*0124*/ 	.word	0xffffffff


	//   ....[2]....
        /*0128*/ 	.word	0xffffffff


	//   ....[3]....
        /*012c*/ 	.word	0xffffffff


	//----- nvinfo : EIATTR_COOP_GROUP_INSTR_OFFSETS
	.align		4
.L_50:
        /*0130*/ 	.byte	0x04, 0x28
        /*0132*/ 	.short	(.L_52 - .L_51)


	//   ....[0]....
.L_51:
        /*0134*/ 	.word	0x00000070


	//   ....[1]....
        /*0138*/ 	.word	0x00000330


	//   ....[2]....
        /*013c*/ 	.word	0x00009ae0


	//   ....[3]....
        /*0140*/ 	.word	0x00009d50


	//----- nvinfo : EIATTR_VRC_CTA_INIT_COUNT
	.align		4
.L_52:
        /*0144*/ 	.byte	0x02, 0x4a
        /*0146*/ 	.byte	0x80
	.zero		1


	//----- nvinfo : EIATTR_MBARRIER_INSTR_OFFSETS
	.align		4
        /*0148*/ 	.byte	0x04, 0x39
        /*014a*/ 	.short	(.L_54 - .L_53)


	//   ....[0]....
.L_53:
        /*014c*/ 	.word	0x00001980
        /*0150*/ 	.word	0x000000ff
        /*0154*/ 	.word	0x00000000
        /*0158*/ 	.short	0x0100
        /*015a*/ 	.byte	0x0b
	.zero		1


	//   ....[1]....
        /*015c*/ 	.word	0x000050d0
        /*0160*/ 	.word	0x000000ff
        /*0164*/ 	.word	0x00014008
        /*0168*/ 	.short	0x0100
        /*016a*/ 	.byte	0x09
	.zero		1


	//   ....[2]....
        /*016c*/ 	.word	0x00006710
        /*0170*/ 	.word	0x000000ff
        /*0174*/ 	.word	0x00000000
        /*0178*/ 	.short	0x010a
        /*017a*/ 	.byte	0x0b
	.zero		1


	//   ....[3]....
        /*017c*/ 	.word	0x00007fe0
        /*0180*/ 	.word	0x000000ff
        /*0184*/ 	.word	0x00000000
        /*0188*/ 	.short	0x010a
        /*018a*/ 	.byte	0x0b
	.zero		1


	//   ....[4]....
        /*018c*/ 	.word	0x00008110
        /*0190*/ 	.word	0x000000ff
        /*0194*/ 	.word	0x00014000
        /*0198*/ 	.short	0x0108
        /*019a*/ 	.byte	0x09
	.zero		1


	//   ....[5]....
        /*019c*/ 	.word	0x00008150
        /*01a0*/ 	.word	0x000000ff
        /*01a4*/ 	.word	0x00014008
        /*01a8*/ 	.short	0x0108
        /*01aa*/ 	.byte	0x09
	.zero		1


	//   ....[6]....
        /*01ac*/ 	.word	0x00009d70
        /*01b0*/ 	.word	0x000000ff
        /*01b4*/ 	.word	0x00000000
        /*01b8*/ 	.short	0x010a
        /*01ba*/ 	.byte	0x0b
	.zero		1


	//   ....[7]....
        /*01bc*/ 	.word	0x00009da0
        /*01c0*/ 	.word	0x000000ff
        /*01c4*/ 	.word	0x00000000
        /*01c8*/ 	.short	0x010a
        /*01ca*/ 	.byte	0x0b
	.zero		1


	//----- nvinfo : EIATTR_NUM_MBARRIERS
	.align		4
.L_54:
        /*01cc*/ 	.byte	0x03, 0x38
        /*01ce*/ 	.short	0x0002


	//----- nvinfo : EIATTR_EXIT_INSTR_OFFSETS
	.align		4
        /*01d0*/ 	.byte	0x04, 0x1c
        /*01d2*/ 	.short	(.L_56 - .L_55)


	//   ....[0]....
.L_55:
        /*01d4*/ 	.word	0x00009d60


	//----- nvinfo : EIATTR_REQNTID
	.align		4
.L_56:
        /*01d8*/ 	.byte	0x04, 0x10
        /*01da*/ 	.short	(.L_58 - .L_57)
.L_57:
        /*01dc*/ 	.word	0x00000100
        /*01e0*/ 	.word	0x00000001
        /*01e4*/ 	.word	0x00000001


	//----- nvinfo : EIATTR_CRS_STACK_SIZE
	.align		4
.L_58:
        /*01e8*/ 	.byte	0x04, 0x1e
        /*01ea*/ 	.short	(.L_60 - .L_59)
.L_59:
        /*01ec*/ 	.word	0x00000000


	//----- nvinfo : EIATTR_CBANK_PARAM_SIZE
	.align		4
.L_60:
        /*01f0*/ 	.byte	0x03, 0x19
        /*01f2*/ 	.short	0x0050


	//----- nvinfo : EIATTR_PARAM_CBANK
	.align		4
        /*01f4*/ 	.byte	0x04, 0x0a
        /*01f6*/ 	.short	(.L_62 - .L_61)
	.align		4
.L_61:
        /*01f8*/ 	.word	index@(.nv.constant0.matmul_kernel)
        /*01fc*/ 	.short	0x0380
        /*01fe*/ 	.short	0x0050


	//----- nvinfo : EIATTR_SW_WAR
	.align		4
.L_62:
        /*0200*/ 	.byte	0x04, 0x36
        /*0202*/ 	.short	(.L_64 - .L_63)
.L_63:
        /*0204*/ 	.word	0x00000008
.L_64:


//--------------------- .nv.compat                --------------------------
	.section	.nv.compat,"",@"SHT_CUDA_COMPAT_INFO"
	.align	4
        /*0000*/ 	.byte	0x02, 0x02, 0x02, 0x00, 0x02, 0x05, 0x05, 0x00, 0x02, 0x03, 0x00, 0x00, 0x02, 0x06, 0x01, 0x00


//--------------------- .nv.callgraph             --------------------------
	.section	.nv.callgraph,"",@"SHT_CUDA_CALLGRAPH"
	.align	4
	.sectionentsize	8
	.align		4
        /*0000*/ 	.word	0x00000000
	.align		4
        /*0004*/ 	.word	0xffffffff
	.align		4
        /*0008*/ 	.word	0x00000000
	.align		4
        /*000c*/ 	.word	0xfffffffe
	.align		4
        /*0010*/ 	.word	0x00000000
	.align		4
        /*0014*/ 	.word	0xfffffffd
	.align		4
        /*0018*/ 	.word	0x00000000
	.align		4
        /*001c*/ 	.word	0xfffffffc


//--------------------- .text.matmul_kernel       --------------------------
	.section	.text.matmul_kernel,"ax",@progbits
	.align	128
        .global         matmul_kernel
        .type           matmul_kernel,@function
        .size           matmul_kernel,(.L_x_20 - matmul_kernel)
        .other          matmul_kernel,@"STO_CUDA_ENTRY STV_DEFAULT"
matmul_kernel:
.text.matmul_kernel:
[----:B------:R-:W0:Y:S01]  /*0000*/  LDC R1, c[0x0][0x37c] ;  /* 0x0000df00ff017b82 */ /* 0x000e220000000800 */
[----:B------:R-:W1:Y:S01]  /*0010*/  S2R R187, SR_TID.X ;  /* 0x0000000000bb7919 */ /* 0x000e620000002100 */
[----:B------:R-:W2:Y:S01]  /*0020*/  LDCU.64 UR20, c[0x0][0x358] ;  /* 0x00006b00ff1477ac */ /* 0x000ea20008000a00 */
[----:B-1----:R-:W-:-:S13]  /*0030*/  ISETP.GE.U32.AND P0, PT, R187, 0x20, PT ;  /* 0x00000020bb00780c */ /* 0x002fda0003f06070 */
[----:B------:R-:W-:Y:S02]  /*0040*/  VOTEU.ANY UP0, P0 ;  /* 0x0000000000ff7886 */ /* 0x000fe40000000100 */
[----:B0-2---:R-:W-:Y:S05]  /*0050*/  BRA.U UP0, `(.L_x_0) ;  /* 0x0000000100b87547 */ /* 0x005fea000b800000 */
[----:B------:R-:W0:Y:S01]  /*0060*/  S2UR UR6, SR_CgaCtaId ;  /* 0x00000000000679c3 */ /* 0x000e220000008800 */
[----:B------:R-:W-:Y:S01]  /*0070*/  NOP ;  /* 0x0000000000007918 */ /* 0x000fe20000000000 */
[----:B------:R-:W-:Y:S02]  /*0080*/  UMOV UR4, 0x40 ;  /* 0x0000004000047882 */ /* 0x000fe40000000000 */
[----:B0-----:R-:W-:-:S09]  /*0090*/  ULEA UR4, UR6, UR4, 0x18 ;  /* 0x0000000406047291 */ /* 0x001fd2000f8ec0ff */
[----:B------:R-:W0:Y:S01]  /*00a0*/  LDS.U8 R0, [UR4] ;  /* 0x00000004ff007984 */ /* 0x000e220008000000 */
[----:B------:R-:W-:Y:S02]  /*00b0*/  UMOV UR4, 0x400 ;  /* 0x0000040000047882 */ /* 0x000fe40000000000 */
[----:B------:R-:W-:Y:S01]  /*00c0*/  ULEA UR4, UR6, UR4, 0x18 ;  /* 0x0000000406047291 */ /* 0x000fe2000f8ec0ff */
[----:B0-----:R-:W-:-:S13]  /*00d0*/  ISETP.NE.AND P0, PT, R0, RZ, PT ;  /* 0x000000ff0000720c */ /* 0x001fda0003f05270 */
[----:B------:R-:W-:Y:S05]  /*00e0*/  @P0 BRA `(.L_x_1) ;  /* 0x00000000007c0947 */ /* 0x000fea0003800000 */
[----:B------:R-:W-:-:S13]  /*00f0*/  ELECT P0, URZ, PT ;  /* 0x0000000000ff782f */ /* 0x000fda0003800000 */
[----:B------:R-:W-:Y:S05]  /*0100*/  @!P0 BRA `(.L_x_2) ;  /* 0x0000000000848947 */ /* 0x000fea0003800000 */
[----:B------:R-:W-:Y:S01]  /*0110*/  UMOV UR5, 0x8 ;  /* 0x0000000800057882 */ /* 0x000fe20000000000 */
[----:B------:R-:W-:Y:S02]  /*0120*/  IMAD.MOV.U32 R4, RZ, RZ, 0x1 ;  /* 0x00000001ff047424 */ /* 0x000fe400078e00ff */
[----:B------:R-:W-:Y:S02]  /*0130*/  IMAD.MOV.U32 R5, RZ, RZ, 0xff ;  /* 0x000000ffff057424 */ /* 0x000fe400078e00ff */
[----:B------:R-:W-:Y:S04]  /*0140*/  DEPBAR.LE SB0, 0x36 ;  /* 0x00008d800000791a */ /* 0x000fe80000000000 */
[----:B------:R-:W0:Y:S02]  /*0150*/  UTCATOMSWS.FIND_AND_SET.ALIGN UP1, UR5, UR5 ;  /* 0x00000005000575e3 */ /* 0x000e240008020800 */
[----:B0-----:R-:W-:-:S04]  /*0160*/  PLOP3.LUT P0, PT, PT, PT, UP1, 0x80, 0x8 ;  /* 0x000000000008781c */ /* 0x001fc80003f0f018 */
[----:B------:R-:W-:-:S04]  /*0170*/  SEL R0, RZ, 0xffffffff, !P0 ;  /* 0xffffffffff007807 */ /* 0x000fc80004000000 */
[----:B------:R-:W-:Y:S01]  /*0180*/  ISETP.NE.AND P0, PT, R0, RZ, PT ;  /* 0x000000ff0000720c */ /* 0x000fe20003f05270 */
[----:B------:R-:W-:-:S12]  /*0190*/  IMAD.U32 R0, RZ, RZ, UR5 ;  /* 0x00000005ff007e24 */ /* 0x000fd8000f8e00ff */
[----:B------:R-:W-:Y:S05]  /*01a0*/  @P0 BRA `(.L_x_3) ;  /* 0x0000000000240947 */ /* 0x000fea0003800000 */
.L_x_4:
[----:B------:R-:W-:Y:S05]  /*01b0*/  NANOSLEEP 0x64 ;  /* 0x000000640000795d */ /* 0x000fea0003800000 */
[----:B------:R-:W-:-:S05]  /*01c0*/  UMOV UR5, 0x8 ;  /* 0x0000000800057882 */ /* 0x000fca0000000000 */
[----:B------:R-:W-:Y:S04]  /*01d0*/  DEPBAR.LE SB0, 0x36 ;  /* 0x00008d800000791a */ /* 0x000fe80000000000 */
[----:B------:R-:W0:Y:S02]  /*01e0*/  UTCATOMSWS.FIND_AND_SET.ALIGN UP1, UR5, UR5 ;  /* 0x00000005000575e3 */ /* 0x000e240008020800 */
[----:B0-----:R-:W-:-:S04]  /*01f0*/  PLOP3.LUT P0, PT, PT, PT, UP1, 0x80, 0x8 ;  /* 0x000000000008781c */ /* 0x001fc80003f0f018 */
[----:B------:R-:W-:-:S04]  /*0200*/  SEL R0, RZ, 0xffffffff, !P0 ;  /* 0xffffffffff007807 */ /* 0x000fc80004000000 */
[----:B------:R-:W-:Y:S01]  /*0210*/  ISETP.NE.AND P0, PT, R0, RZ, PT ;  /* 0x000000ff0000720c */ /* 0x000fe20003f05270 */
[----:B------:R-:W-:-:S12]  /*0220*/  IMAD.U32 R0, RZ, RZ, UR5 ;  /* 0x00000005ff007e24 */ /* 0x000fd8000f8e00ff */
[----:B------:R-:W-:Y:S05]  /*0230*/  @!P0 BRA `(.L_x_4) ;  /* 0xfffffffc00dc8947 */ /* 0x000fea000383ffff */
.L_x_3:
[C---:B------:R-:W-:Y:S01]  /*0240*/  VIADD R3, R0.reuse, 0x10 ;  /* 0x0000001000037836 */ /* 0x040fe20000000000 */
[----:B------:R-:W-:Y:S01]  /*0250*/  UMOV UR5, 0x50 ;  /* 0x0000005000057882 */ /* 0x000fe20000000000 */
[----:B------:R-:W-:Y:S01]  /*0260*/  SHF.L.U32 R2, R5, R0, RZ ;  /* 0x0000000005027219 */ /* 0x000fe200000006ff */
[----:B------:R-:W-:Y:S01]  /*0270*/  ULEA UR5, UR6, UR5, 0x18 ;  /* 0x0000000506057291 */ /* 0x000fe2000f8ec0ff */
[----:B------:R-:W-:Y:S01]  /*0280*/  IMAD.SHL.U32 R0, R0, 0x20, RZ ;  /* 0x0000002000007824 */ /* 0x000fe200078e00ff */
[----:B------:R-:W-:-:S04]  /*0290*/  SHF.L.U32 R3, R4, R3, RZ ;  /* 0x0000000304037219 */ /* 0x000fc800000006ff */
[----:B------:R-:W-:-:S05]  /*02a0*/  LOP3.LUT R2, R3, R2, RZ, 0xfc, !PT ;  /* 0x0000000203027212 */ /* 0x000fca00078efcff */
[----:B------:R0:W-:Y:S04]  /*02b0*/  ATOMS.OR RZ, [UR5], R2 ;  /* 0x00000002ffff798c */ /* 0x0001e8000b000005 */
[----:B------:R0:W-:Y:S01]  /*02c0*/  STS [UR4], R0 ;  /* 0x00000000ff007988 */ /* 0x0001e20008000804 */
[----:B------:R-:W-:Y:S05]  /*02d0*/  BRA `(.L_x_2) ;  /* 0x0000000000107947 */ /* 0x000fea0003800000 */
.L_x_1:
[----:B------:R-:W-:Y:S01]  /*02e0*/  IMAD.MOV.U32 R0, RZ, RZ, -0x1 ;  /* 0xffffffffff007424 */ /* 0x000fe200078e00ff */
[----:B------:R-:W-:-:S04]  /*02f0*/  MOV R2, 0x320 ;  /* 0x0000032000027802 */ /* 0x000fc80000000f00 */
[----:B------:R0:W-:Y:S03]  /*0300*/  STS [UR4], R0 ;  /* 0x00000000ff007988 */ /* 0x0001e60008000804 */
[----:B0-----:R-:W-:Y:S05]  /*0310*/  CALL.REL.NOINC `($__internal_1_$__cuda_sm10x_tcgen05_guardrail_trap_phase_invalid_during_alloc) ;  /* 0x0000009800b87944 */ /* 0x001fea0003c00000 */
.L_x_2:
[----:B------:R-:W-:Y:S05]  /*0320*/  WARPSYNC.ALL ;  /* 0x0000000000007948 */ /* 0x000fea0003800000 */
[----:B------:R-:W-:Y:S01]  /*0330*/  NOP ;  /* 0x0000000000007918 */ /* 0x000fe20000000000 */
.L_x_0:
[----:B------:R-:W1:Y:S01]  /*0340*/  LDC.64 R36, c[0x0][0x398] ;  /* 0x0000e600ff247b82 */ /* 0x000e620000000a00 */
[----:B------:R-:W2:Y:S01]  /*0350*/  S2R R5, SR_CTAID.X ;  /* 0x0000000000057919 */ /* 0x000ea20000002500 */
[----:B------:R-:W-:Y:S01]  /*0360*/  UMOV UR9, 0x400 ;  /* 0x0000040000097882 */ /* 0x000fe20000000000 */
[--C-:B------:R-:W-:Y:S01]  /*0370*/  SHF.R.U32.HI R160, RZ, 0x5, R187.reuse ;  /* 0x00000005ffa07819 */ /* 0x100fe200000116bb */
[----:B------:R-:W3:Y:S01]  /*0380*/  LDCU.128 UR16, c[0x0][0x380] ;  /* 0x00007000ff1077ac */ /* 0x000ee20008000c00 */
[----:B------:R-:W-:Y:S02]  /*0390*/  SHF.R.U32.HI R167, RZ, 0x6, R187 ;  /* 0x00000006ffa77819 */ /* 0x000fe400000116bb */
[----:B------:R-:W-:Y:S01]  /*03a0*/  LOP3.LUT R136, R187, 0xff, RZ, 0xc0, !PT ;  /* 0x000000ffbb887812 */ /* 0x000fe200078ec0ff */
[----:B------:R-:W4:Y:S01]  /*03b0*/  S2UR UR4, SR_CgaCtaId ;  /* 0x00000000000479c3 */ /* 0x000f220000008800 */
[----:B------:R-:W-:Y:S01]  /*03c0*/  SGXT.U32 R167, R167, 0x2 ;  /* 0x00000002a7a7781a */ /* 0x000fe20000000000 */
[----:B------:R-:W-:-:S06]  /*03d0*/  UMOV UR6, 0x1 ;  /* 0x0000000100067882 */ /* 0x000fcc0000000000 */
[----:B------:R-:W5:Y:S01]  /*03e0*/  LDC.64 R184, c[0x0][0x3a0] ;  /* 0x0000e800ffb87b82 */ /* 0x000f620000000a00 */
[----:B01----:R-:W-:Y:S01]  /*03f0*/  VIADD R0, R37, 0xff ;  /* 0x000000ff25007836 */ /* 0x003fe20000000000 */
[----:B------:R-:W-:-:S04]  /*0400*/  IABS R13, R36 ;  /* 0x00000024000d7213 */ /* 0x000fc80000000000 */
[----:B------:R-:W-:Y:S01]  /*0410*/  SHF.R.S32.HI R3, RZ, 0x1f, R0 ;  /* 0x0000001fff037819 */ /* 0x000fe20000011400 */
[----:B----4-:R-:W-:-:S03]  /*0420*/  ULEA UR9, UR4, UR9, 0x18 ;  /* 0x0000000904097291 */ /* 0x010fc6000f8ec0ff */
[----:B------:R-:W-:Y:S02]  /*0430*/  LEA.HI R3, R3, R0, RZ, 0x8 ;  /* 0x0000000003037211 */ /* 0x000fe400078f40ff */
[----:B--2---:R-:W-:Y:S01]  /*0440*/  IABS R8, R5 ;  /* 0x0000000500087213 */ /* 0x004fe20000000000 */
[----:B------:R-:W-:Y:S01]  /*0450*/  UIADD3 UR11, UPT, UPT, UR9, 0x14000, URZ ;  /* 0x00014000090b7890 */ /* 0x000fe2000fffe0ff */
[----:B------:R-:W-:Y:S01]  /*0460*/  SHF.R.S32.HI R3, RZ, 0x8, R3 ;  /* 0x00000008ff037819 */ /* 0x000fe20000011403 */
[----:B-----5:R-:W-:-:S04]  /*0470*/  VIADD R232, R184, 0x3f ;  /* 0x0000003fb8e87836 */ /* 0x020fc80000000000 */
[----:B------:R-:W-:-:S05]  /*0480*/  IMAD.SHL.U32 R4, R3, 0x8, RZ ;  /* 0x0000000803047824 */ /* 0x000fca00078e00ff */
[-C--:B------:R-:W-:Y:S02]  /*0490*/  IABS R7, R4.reuse ;  /* 0x0000000400077213 */ /* 0x080fe40000000000 */
[----:B------:R-:W-:Y:S02]  /*04a0*/  IABS R10, R4 ;  /* 0x00000004000a7213 */ /* 0x000fe40000000000 */
[----:B------:R-:W0:Y:S08]  /*04b0*/  I2F.RP R0, R7 ;  /* 0x0000000700007306 */ /* 0x000e300000209400 */
[----:B0-----:R-:W0:Y:S02]  /*04c0*/  MUFU.RCP R0, R0 ;  /* 0x0000000000007308 */ /* 0x001e240000001000 */
[----:B0-----:R-:W-:-:S02]  /*04d0*/  VIADD R2, R0, 0xffffffe ;  /* 0x0ffffffe00027836 */ /* 0x001fc40000000000 */
[----:B------:R-:W-:-:S04]  /*04e0*/  IMAD.MOV R0, RZ, RZ, -R10 ;  /* 0x000000ffff007224 */ /* 0x000fc800078e0a0a */
[----:B------:R0:W1:Y:S02]  /*04f0*/  F2I.FTZ.U32.TRUNC.NTZ R3, R2 ;  /* 0x0000000200037305 */ /* 0x000064000021f000 */
[----:B0-----:R-:W-:Y:S02]  /*0500*/  IMAD.MOV.U32 R2, RZ, RZ, RZ ;  /* 0x000000ffff027224 */ /* 0x001fe400078e00ff */
[----:B-1----:R-:W-:-:S04]  /*0510*/  IMAD.MOV R6, RZ, RZ, -R3 ;  /* 0x000000ffff067224 */ /* 0x002fc800078e0a03 */
[----:B------:R-:W-:Y:S02]  /*0520*/  IMAD R9, R6, R7, RZ ;  /* 0x0000000706097224 */ /* 0x000fe400078e02ff */
[----:B------:R-:W-:Y:S02]  /*0530*/  IMAD.MOV.U32 R6, RZ, RZ, R8 ;  /* 0x000000ffff067224 */ /* 0x000fe400078e0008 */
[----:B------:R-:W-:-:S06]  /*0540*/  IMAD.HI.U32 R3, R3, R9, R2 ;  /* 0x0000000903037227 */ /* 0x000fcc00078e0002 */
[----:B------:R-:W-:-:S04]  /*0550*/  IMAD.HI.U32 R3, R3, R6, RZ ;  /* 0x0000000603037227 */ /* 0x000fc800078e00ff */
[----:B------:R-:W-:Y:S01]  /*0560*/  IMAD R0, R3, R0, R6 ;  /* 0x0000000003007224 */ /* 0x000fe200078e0206 */
[----:B------:R-:W-:Y:S01]  /*0570*/  IABS R6, R37 ;  /* 0x0000002500067213 */ /* 0x000fe20000000000 */
[----:B------:R-:W-:Y:S03]  /*0580*/  BAR.SYNC.DEFER_BLOCKING 0x0 ;  /* 0x0000000000007b1d */ /* 0x000fe60000010000 */
[----:B------:R-:W-:-:S13]  /*0590*/  ISETP.GT.U32.AND P1, PT, R7, R0, PT ;  /* 0x000000000700720c */ /* 0x000fda0003f24070 */
[----:B------:R-:W-:Y:S02]  /*05a0*/  @!P1 IMAD.IADD R0, R0, 0x1, -R7 ;  /* 0x0000000100009824 */ /* 0x000fe400078e0a07 */
[----:B------:R-:W-:Y:S01]  /*05b0*/  @!P1 VIADD R3, R3, 0x1 ;  /* 0x0000000103039836 */ /* 0x000fe20000000000 */
[----:B------:R-:W-:Y:S02]  /*05c0*/  ISETP.NE.AND P1, PT, R4, RZ, PT ;  /* 0x000000ff0400720c */ /* 0x000fe40003f25270 */
[----:B------:R-:W-:Y:S02]  /*05d0*/  ISETP.GE.U32.AND P0, PT, R0, R7, PT ;  /* 0x000000070000720c */ /* 0x000fe40003f06070 */
[----:B------:R-:W-:Y:S01]  /*05e0*/  LOP3.LUT R0, R5, R4, RZ, 0x3c, !PT ;  /* 0x0000000405007212 */ /* 0x000fe200078e3cff */
[----:B------:R-:W0:Y:S03]  /*05f0*/  I2F.RP R7, R6 ;  /* 0x0000000600077306 */ /* 0x000e260000209400 */
[----:B------:R-:W-:Y:S01]  /*0600*/  ISETP.GE.AND P2, PT, R0, RZ, PT ;  /* 0x000000ff0000720c */ /* 0x000fe20003f46270 */
[----:B------:R-:W-:-:S06]  /*0610*/  VIADD R0, R36, 0x3f ;  /* 0x0000003f24007836 */ /* 0x000fcc0000000000 */
[----:B------:R-:W-:-:S04]  /*0620*/  @P0 VIADD R3, R3, 0x1 ;  /* 0x0000000103030836 */ /* 0x000fc80000000000 */
[----:B------:R-:W-:Y:S01]  /*0630*/  IMAD.MOV.U32 R2, RZ, RZ, R3 ;  /* 0x000000ffff027224 */ /* 0x000fe200078e0003 */
[----:B------:R-:W-:Y:S01]  /*0640*/  SHF.R.S32.HI R3, RZ, 0x1f, R0 ;  /* 0x0000001fff037819 */ /* 0x000fe20000011400 */
[----:B0-----:R-:W-:Y:S02]  /*0650*/  MUFU.RCP R7, R7 ;  /* 0x0000000700077308 */ /* 0x001fe40000001000 */
[----:B------:R-:W-:Y:S01]  /*0660*/  @!P2 IMAD.MOV R2, RZ, RZ, -R2 ;  /* 0x000000ffff02a224 */ /* 0x000fe200078e0a02 */
[----:B------:R-:W-:Y:S02]  /*0670*/  @!P1 LOP3.LUT R2, RZ, R4, RZ, 0x33, !PT ;  /* 0x00000004ff029212 */ /* 0x000fe400078e33ff */
[----:B------:R-:W-:-:S03]  /*0680*/  LEA.HI R3, R3, R0, RZ, 0x6 ;  /* 0x0000000003037211 */ /* 0x000fc600078f30ff */
[----:B------:R-:W-:Y:S02]  /*0690*/  IMAD.SHL.U32 R135, R2, 0x8, RZ ;  /* 0x0000000802877824 */ /* 0x000fe400078e00ff */
[----:B------:R-:W-:-:S03]  /*06a0*/  IMAD.MOV R2, RZ, RZ, -R2 ;  /* 0x000000ffff027224 */ /* 0x000fc600078e0a02 */
[----:B------:R-:W-:Y:S01]  /*06b0*/  LEA.HI.SX32 R3, R3, -R135, 0x1a ;  /* 0x8000008703037211 */ /* 0x000fe200078fd2ff */
[----:B------:R-:W-:Y:S02]  /*06c0*/  IMAD R16, R4, R2, R5 ;  /* 0x0000000204107224 */ /* 0x000fe400078e0205 */
[----:B------:R-:W-:Y:S01]  /*06d0*/  IMAD.MOV.U32 R2, RZ, RZ, RZ ;  /* 0x000000ffff027224 */ /* 0x000fe200078e00ff */
[----:B------:R-:W-:-:S04]  /*06e0*/  VIMNMX R11, PT, PT, R3, 0x8, PT ;  /* 0x00000008030b7848 */ /* 0x000fc80003fe0100 */
[-C--:B------:R-:W-:Y:S02]  /*06f0*/  IABS R9, R11.reuse ;  /* 0x0000000b00097213 */ /* 0x080fe40000000000 */
[----:B------:R-:W-:Y:S02]  /*0700*/  IABS R4, R11 ;  /* 0x0000000b00047213 */ /* 0x000fe40000000000 */
[----:B------:R-:W0:Y:S08]  /*0710*/  I2F.RP R0, R9 ;  /* 0x0000000900007306 */ /* 0x000e300000209400 */
[----:B0-----:R-:W0:Y:S02]  /*0720*/  MUFU.RCP R0, R0 ;  /* 0x0000000000007308 */ /* 0x001e240000001000 */
[----:B0-----:R-:W-:Y:S01]  /*0730*/  VIADD R3, R0, 0xffffffe ;  /* 0x0ffffffe00037836 */ /* 0x001fe20000000000 */
[----:B------:R-:W-:-:S05]  /*0740*/  IABS R0, R16 ;  /* 0x0000001000007213 */ /* 0x000fca0000000000 */
[----:B------:R-:W0:Y:S02]  /*0750*/  F2I.FTZ.U32.TRUNC.NTZ R3, R3 ;  /* 0x0000000300037305 */ /* 0x000e24000021f000 */
[----:B0-----:R-:W-:-:S04]  /*0760*/  IMAD.MOV R8, RZ, RZ, -R3 ;  /* 0x000000ffff087224 */ /* 0x001fc800078e0a03 */
[----:B------:R-:W-:Y:S02]  /*0770*/  IMAD R5, R8, R9, RZ ;  /* 0x0000000908057224 */ /* 0x000fe400078e02ff */
[----:B------:R-:W0:Y:S02]  /*0780*/  LDS R8, [UR9] ;  /* 0x00000009ff087984 */ /* 0x000e240008000800 */
[----:B------:R-:W-:Y:S02]  /*0790*/  IMAD.HI.U32 R2, R3, R5, R2 ;  /* 0x0000000503027227 */ /* 0x000fe400078e0002 */
[----:B------:R-:W1:Y:S02]  /*07a0*/  I2F.RP R3, R13 ;  /* 0x0000000d00037306 */ /* 0x000e640000209400 */
[----:B------:R-:W-:Y:S02]  /*07b0*/  IMAD.MOV.U32 R5, RZ, RZ, R0 ;  /* 0x000000ffff057224 */ /* 0x000fe400078e0000 */
[----:B------:R-:W-:-:S02]  /*07c0*/  IMAD.MOV R0, RZ, RZ, -R4 ;  /* 0x000000ffff007224 */ /* 0x000fc400078e0a04 */
[----:B------:R-:W-:-:S04]  /*07d0*/  IMAD.HI.U32 R2, R2, R5, RZ ;  /* 0x0000000502027227 */ /* 0x000fc800078e00ff */
[----:B------:R-:W-:Y:S02]  /*07e0*/  IMAD R0, R2, R0, R5 ;  /* 0x0000000002007224 */ /* 0x000fe400078e0205 */
[----:B------:R-:W-:Y:S02]  /*07f0*/  VIADD R4, R7, 0xffffffe ;  /* 0x0ffffffe07047836 */ /* 0x000fe40000000000 */
[----:B------:R-:W-:Y:S01]  /*0800*/  IMAD.SHL.U32 R7, R160, 0x200000, RZ ;  /* 0x00200000a0077824 */ /* 0x000fe200078e00ff */
[----:B------:R-:W-:Y:S01]  /*0810*/  BAR.SYNC.DEFER_BLOCKING 0x0 ;  /* 0x0000000000007b1d */ /* 0x000fe20000010000 */
[----:B------:R-:W-:-:S03]  /*0820*/  ISETP.GT.U32.AND P1, PT, R9, R0, PT ;  /* 0x000000000900720c */ /* 0x000fc60003f24070 */
[----:B------:R-:W-:Y:S02]  /*0830*/  LOP3.LUT R7, R7, 0x600000, RZ, 0xc0, !PT ;  /* 0x0060000007077812 */ /* 0x000fe400078ec0ff */
[----:B-1----:R-:W1:Y:S02]  /*0840*/  MUFU.RCP R3, R3 ;  /* 0x0000000300037308 */ /* 0x002e640000001000 */
[----:B------:R-:W-:-:S06]  /*0850*/  R2UR UR5, R7 ;  /* 0x00000000070572ca */ /* 0x000fcc00000e0000 */
[----:B------:R-:W-:Y:S01]  /*0860*/  @!P1 IMAD.IADD R0, R0, 0x1, -R9 ;  /* 0x0000000100009824 */ /* 0x000fe200078e0a09 */
[----:B------:R2:W4:Y:S01]  /*0870*/  F2I.FTZ.U32.TRUNC.NTZ R5, R4 ;  /* 0x0000000400057305 */ /* 0x000522000021f000 */
[----:B------:R-:W-:Y:S01]  /*0880*/  @!P1 VIADD R2, R2, 0x1 ;  /* 0x0000000102029836 */ /* 0x000fe20000000000 */
[----:B------:R-:W-:Y:S02]  /*0890*/  ISETP.NE.AND P1, PT, R11, RZ, PT ;  /* 0x000000ff0b00720c */ /* 0x000fe40003f25270 */
[----:B------:R-:W-:Y:S02]  /*08a0*/  ISETP.GE.U32.AND P0, PT, R0, R9, PT ;  /* 0x000000090000720c */ /* 0x000fe40003f06070 */
[----:B------:R-:W-:Y:S01]  /*08b0*/  LOP3.LUT R0, R16, R11, RZ, 0x3c, !PT ;  /* 0x0000000b10007212 */ /* 0x000fe200078e3cff */
[----:B-1----:R-:W-:Y:S01]  /*08c0*/  VIADD R3, R3, 0xffffffe ;  /* 0x0ffffffe03037836 */ /* 0x002fe20000000000 */
[----:B0-----:R-:W-:Y:S01]  /*08d0*/  R2UR UR8, R8 ;  /* 0x00000000080872ca */ /* 0x001fe200000e0000 */
[----:B--2---:R-:W-:Y:S01]  /*08e0*/  IMAD.MOV.U32 R4, RZ, RZ, RZ ;  /* 0x000000ffff047224 */ /* 0x004fe200078e00ff */
[----:B------:R-:W-:Y:S01]  /*08f0*/  ISETP.GE.AND P2, PT, R0, RZ, PT ;  /* 0x000000ff0000720c */ /* 0x000fe20003f46270 */
[----:B------:R-:W-:-:S02]  /*0900*/  IMAD.SHL.U32 R0, R160, 0x20, RZ ;  /* 0x00000020a0007824 */ /* 0x000fc400078e00ff */
[----:B------:R-:W0:Y:S01]  /*0910*/  F2I.FTZ.U32.TRUNC.NTZ R3, R3 ;  /* 0x0000000300037305 */ /* 0x000e22000021f000 */
[----:B----4-:R-:W-:-:S03]  /*0920*/  IMAD.MOV R7, RZ, RZ, -R5 ;  /* 0x000000ffff077224 */ /* 0x010fc600078e0a05 */
[----:B------:R-:W-:Y:S01]  /*0930*/  @P0 VIADD R2, R2, 0x1 ;  /* 0x0000000102020836 */ /* 0x000fe20000000000 */
[----:B------:R-:W-:Y:S01]  /*0940*/  LOP3.LUT R0, R0, 0x80, RZ, 0xc0, !PT ;  /* 0x0000008000007812 */ /* 0x000fe200078ec0ff */
[----:B------:R-:W-:-:S03]  /*0950*/  IMAD R7, R7, R6, RZ ;  /* 0x0000000607077224 */ /* 0x000fc600078e02ff */
[----:B------:R-:W-:Y:S01]  /*0960*/  R2UR UR10, R0 ;  /* 0x00000000000a72ca */ /* 0x000fe200000e0000 */
[----:B------:R-:W-:-:S04]  /*0970*/  IMAD.HI.U32 R7, R5, R7, R4 ;  /* 0x0000000705077227 */ /* 0x000fc800078e0004 */
[----:B------:R-:W-:Y:S01]  /*0980*/  @!P2 IMAD.MOV R2, RZ, RZ, -R2 ;  /* 0x000000ffff02a224 */ /* 0x000fe200078e0a02 */
[----:B------:R-:W-:-:S04]  /*0990*/  @!P1 LOP3.LUT R2, RZ, R11, RZ, 0x33, !PT ;  /* 0x0000000bff029212 */ /* 0x000fc800078e33ff */
[--C-:B------:R-:W-:Y:S01]  /*09a0*/  PRMT R134, R167, 0x6540, R2.reuse ;  /* 0x00006540a7867816 */ /* 0x100fe20000000002 */
[----:B------:R-:W-:Y:S02]  /*09b0*/  IMAD.SHL.U32 R8, R2, 0x100, RZ ;  /* 0x0000010002087824 */ /* 0x000fe400078e00ff */
[----:B------:R-:W-:Y:S01]  /*09c0*/  IMAD.MOV R0, RZ, RZ, -R2 ;  /* 0x000000ffff007224 */ /* 0x000fe200078e0a02 */
[----:B------:R-:W-:Y:S01]  /*09d0*/  LOP3.LUT R186, R134, 0x40, RZ, 0xfc, !PT ;  /* 0x0000004086ba7812 */ /* 0x000fe200078efcff */
[----:B0-----:R-:W-:Y:S01]  /*09e0*/  IMAD.MOV R2, RZ, RZ, -R3 ;  /* 0x000000ffff027224 */ /* 0x001fe200078e0a03 */
[C-C-:B------:R-:W-:Y:S01]  /*09f0*/  LOP3.LUT R131, R8.reuse, 0xc, R167.reuse, 0xfe, !PT ;  /* 0x0000000c08837812 */ /* 0x140fe200078efea7 */
[----:B------:R-:W-:Y:S01]  /*0a00*/  IMAD R0, R11, R0, R16 ;  /* 0x000000000b007224 */ /* 0x000fe200078e0210 */
[----:B------:R-:W-:Y:S01]  /*0a10*/  IABS R39, R186 ;  /* 0x000000ba00277213 */ /* 0x000fe20000000000 */
[----:B------:R-:W-:Y:S01]  /*0a20*/  IMAD.MOV.U32 R16, RZ, RZ, R2 ;  /* 0x000000ffff107224 */ /* 0x000fe200078e0002 */
[C-C-:B------:R-:W-:Y:S01]  /*0a30*/  LOP3.LUT R126, R8.reuse, 0x20, R167.reuse, 0xfe, !PT ;  /* 0x00000020087e7812 */ /* 0x140fe200078efea7 */
[----:B------:R-:W-:Y:S01]  /*0a40*/  IMAD.MOV.U32 R2, RZ, RZ, RZ ;  /* 0x000000ffff027224 */ /* 0x000fe200078e00ff */
[--C-:B------:R-:W-:Y:S01]  /*0a50*/  LOP3.LUT R133, R8, 0x4, R167.reuse, 0xfe, !PT ;  /* 0x0000000408857812 */ /* 0x100fe200078efea7 */
[----:B------:R-:W-:Y:S01]  /*0a60*/  IMAD R11, R16, R13, RZ ;  /* 0x0000000d100b7224 */ /* 0x000fe200078e02ff */
[----:B------:R-:W-:Y:S01]  /*0a70*/  IABS R16, R131 ;  /* 0x0000008300107213 */ /* 0x000fe20000000000 */
[----:B------:R-:W-:Y:S01]  /*0a80*/  IMAD.IADD R135, R135, 0x1, R0 ;  /* 0x0000000187877824 */ /* 0x000fe200078e0200 */
[C---:B------:R-:W-:Y:S01]  /*0a90*/  LOP3.LUT R132, R8.reuse, 0x8, R167, 0xfe, !PT ;  /* 0x0000000808847812 */ /* 0x040fe200078efea7 */
[----:B------:R-:W-:Y:S01]  /*0aa0*/  IMAD.HI.U32 R2, R3, R11, R2 ;  /* 0x0000000b03027227 */ /* 0x000fe200078e0002 */
[C-C-:B------:R-:W-:Y:S01]  /*0ab0*/  LOP3.LUT R130, R8.reuse, 0x10, R167.reuse, 0xfe, !PT ;  /* 0x0000001008827812 */ /* 0x140fe200078efea7 */
[----:B------:R-:W-:Y:S01]  /*0ac0*/  UIADD3 UR10, UPT, UPT, UR10, UR5, UR8 ;  /* 0x000000050a0a7290 */ /* 0x000fe2000fffe008 */
[C-C-:B------:R-:W-:Y:S01]  /*0ad0*/  LOP3.LUT R129, R8.reuse, 0x14, R167.reuse, 0xfe, !PT ;  /* 0x0000001408817812 */ /* 0x140fe200078efea7 */
[----:B------:R-:W-:Y:S01]  /*0ae0*/  IMAD.HI.U32 R0, R7, R16, RZ ;  /* 0x0000001007007227 */ /* 0x000fe200078e00ff */
[----:B------:R-:W-:-:S02]  /*0af0*/  LOP3.LUT R128, R8, 0x18, R167, 0xfe, !PT ;  /* 0x0000001808807812 */ /* 0x000fc400078efea7 */
[C-C-:B------:R-:W-:Y:S01]  /*0b00*/  LOP3.LUT R127, R8.reuse, 0x1c, R167.reuse, 0xfe, !PT ;  /* 0x0000001c087f7812 */ /* 0x140fe200078efea7 */
[----:B------:R-:W-:Y:S01]  /*0b10*/  IMAD.MOV R11, RZ, RZ, -R0 ;  /* 0x000000ffff0b7224 */ /* 0x000fe200078e0a00 */
[C-C-:B------:R-:W-:Y:S02]  /*0b20*/  LOP3.LUT R125, R8.reuse, 0x24, R167.reuse, 0xfe, !PT ;  /* 0x00000024087d7812 */ /* 0x140fe400078efea7 */
[--C-:B------:R-:W-:Y:S01]  /*0b30*/  LOP3.LUT R124, R8, 0x28, R167.reuse, 0xfe, !PT ;  /* 0x00000028087c7812 */ /* 0x100fe200078efea7 */
[----:B------:R-:W-:Y:S01]  /*0b40*/  IMAD R16, R6, R11, R16 ;  /* 0x0000000b06107224 */ /* 0x000fe200078e0210 */
[C-C-:B------:R-:W-:Y:S02]  /*0b50*/  LOP3.LUT R123, R8.reuse, 0x2c, R167.reuse, 0xfe, !PT ;  /* 0x0000002c087b7812 */ /* 0x140fe400078efea7 */
[C-C-:B------:R-:W-:Y:S02]  /*0b60*/  LOP3.LUT R122, R8.reuse, 0x30, R167.reuse, 0xfe, !PT ;  /* 0x00000030087a7812 */ /* 0x140fe400078efea7 */
[----:B------:R-:W-:-:S02]  /*0b70*/  LOP3.LUT R121, R8, 0x34, R167, 0xfe, !PT ;  /* 0x0000003408797812 */ /* 0x000fc400078efea7 */
[C-C-:B------:R-:W-:Y:S02]  /*0b80*/  LOP3.LUT R120, R8.reuse, 0x38, R167.reuse, 0xfe, !PT ;  /* 0x0000003808787812 */ /* 0x140fe400078efea7 */
[----:B------:R-:W-:Y:S01]  /*0b90*/  LOP3.LUT R111, R8, 0x3c, R167, 0xfe, !PT ;  /* 0x0000003c086f7812 */ /* 0x000fe200078efea7 */
[C---:B------:R-:W-:Y:S01]  /*0ba0*/  IMAD.HI.U32 R8, R7.reuse, R39, RZ ;  /* 0x0000002707087227 */ /* 0x040fe200078e00ff */
[----:B------:R-:W-:Y:S02]  /*0bb0*/  IABS R25, R126 ;  /* 0x0000007e00197213 */ /* 0x000fe40000000000 */
[----:B------:R-:W-:Y:S01]  /*0bc0*/  LOP3.LUT R107, R134, 0x54, RZ, 0xfc, !PT ;  /* 0x00000054866b7812 */ /* 0x000fe200078efcff */
[----:B------:R-:W-:Y:S01]  /*0bd0*/  IMAD.MOV R8, RZ, RZ, -R8 ;  /* 0x000000ffff087224 */ /* 0x000fe200078e0a08 */
[----:B------:R-:W-:Y:S01]  /*0be0*/  IABS R12, R133 ;  /* 0x00000085000c7213 */ /* 0x000fe20000000000 */
[----:B------:R-:W-:Y:S01]  /*0bf0*/  IMAD.HI.U32 R0, R7, R25, RZ ;  /* 0x0000001907007227 */ /* 0x000fe200078e00ff */
[----:B------:R-:W-:-:S02]  /*0c00*/  IABS R45, R107 ;  /* 0x0000006b002d7213 */ /* 0x000fc40000000000 */
[----:B------:R-:W-:Y:S01]  /*0c10*/  IABS R43, R121 ;  /* 0x00000079002b7213 */ /* 0x000fe20000000000 */
[----:B------:R-:W-:Y:S01]  /*0c20*/  IMAD R39, R6, R8, R39 ;  /* 0x0000000806277224 */ /* 0x000fe200078e0227 */
[----:B------:R-:W-:Y:S01]  /*0c30*/  IABS R23, R122 ;  /* 0x0000007a00177213 */ /* 0x000fe20000000000 */
[----:B------:R-:W-:Y:S01]  /*0c40*/  IMAD.MOV R0, RZ, RZ, -R0 ;  /* 0x000000ffff007224 */ /* 0x000fe200078e0a00 */
[----:B------:R-:W-:Y:S01]  /*0c50*/  LOP3.LUT R110, R134, 0x48, RZ, 0xfc, !PT ;  /* 0x00000048866e7812 */ /* 0x000fe200078efcff */
[C---:B------:R-:W-:Y:S01]  /*0c60*/  IMAD.HI.U32 R8, R7.reuse, R45, RZ ;  /* 0x0000002d07087227 */ /* 0x040fe200078e00ff */
[----:B------:R-:W-:Y:S02]  /*0c70*/  IABS R14, R132 ;  /* 0x00000084000e7213 */ /* 0x000fe40000000000 */
[----:B------:R-:W-:Y:S01]  /*0c80*/  IABS R10, R134 ;  /* 0x00000086000a7213 */ /* 0x000fe20000000000 */
[----:B------:R-:W-:Y:S01]  /*0c90*/  IMAD R25, R6, R0, R25 ;  /* 0x0000000006197224 */ /* 0x000fe200078e0219 */
[----:B------:R-:W-:Y:S01]  /*0ca0*/  IABS R17, R130 ;  /* 0x0000008200117213 */ /* 0x000fe20000000000 */
[----:B------:R-:W-:Y:S01]  /*0cb0*/  IMAD.MOV R8, RZ, RZ, -R8 ;  /* 0x000000ffff087224 */ /* 0x000fe200078e0a08 */
[----:B------:R-:W-:Y:S01]  /*0cc0*/  IABS R19, R128 ;  /* 0x0000008000137213 */ /* 0x000fe20000000000 */
[----:B------:R-:W-:Y:S01]  /*0cd0*/  IMAD.HI.U32 R5, R7, R12, RZ ;  /* 0x0000000c07057227 */ /* 0x000fe200078e00ff */
[----:B------:R-:W-:-:S02]  /*0ce0*/  IABS R49, R110 ;  /* 0x0000006e00317213 */ /* 0x000fc40000000000 */
[----:B------:R-:W-:Y:S01]  /*0cf0*/  IABS R18, R129 ;  /* 0x0000008100127213 */ /* 0x000fe20000000000 */
[----:B------:R-:W-:Y:S01]  /*0d00*/  IMAD.HI.U32 R0, R7, R43, RZ ;  /* 0x0000002b07007227 */ /* 0x000fe200078e00ff */
[----:B------:R-:W-:Y:S02]  /*0d10*/  LOP3.LUT R105, R134, 0x5c, RZ, 0xfc, !PT ;  /* 0x0000005c86697812 */ /* 0x000fe400078efcff */
[----:B------:R-:W-:Y:S01]  /*0d20*/  IABS R20, R127 ;  /* 0x0000007f00147213 */ /* 0x000fe20000000000 */
[----:B------:R-:W-:Y:S01]  /*0d30*/  IMAD R45, R6, R8, R45 ;  /* 0x00000008062d7224 */ /* 0x000fe200078e022d */
[----:B------:R-:W-:Y:S01]  /*0d40*/  LOP3.LUT R8, R187, 0x3f, RZ, 0xc0, !PT ;  /* 0x0000003fbb087812 */ /* 0x000fe200078ec0ff */
[----:B------:R-:W-:Y:S01]  /*0d50*/  IMAD.MOV R5, RZ, RZ, -R5 ;  /* 0x000000ffff057224 */ /* 0x000fe200078e0a05 */
[----:B------:R-:W-:Y:S01]  /*0d60*/  IABS R21, R125 ;  /* 0x0000007d00157213 */ /* 0x000fe20000000000 */
[----:B------:R-:W-:Y:S01]  /*0d70*/  IMAD.MOV R0, RZ, RZ, -R0 ;  /* 0x000000ffff007224 */ /* 0x000fe200078e0a00 */
[----:B------:R-:W-:Y:S01]  /*0d80*/  IABS R27, R124 ;  /* 0x0000007c001b7213 */ /* 0x000fe20000000000 */
[----:B------:R-:W-:Y:S01]  /*0d90*/  IMAD.HI.U32 R11, R7, R23, RZ ;  /* 0x00000017070b7227 */ /* 0x000fe200078e00ff */
[----:B------:R-:W-:-:S02]  /*0da0*/  IABS R53, R105 ;  /* 0x0000006900357213 */ /* 0x000fc40000000000 */
[----:B------:R-:W-:Y:S01]  /*0db0*/  IABS R29, R123 ;  /* 0x0000007b001d7213 */ /* 0x000fe20000000000 */
[C---:B------:R-:W-:Y:S01]  /*0dc0*/  IMAD.HI.U32 R9, R7.reuse, R14, RZ ;  /* 0x0000000e07097227 */ /* 0x040fe200078e00ff */
[----:B------:R-:W-:Y:S02]  /*0dd0*/  IABS R33, R120 ;  /* 0x0000007800217213 */ /* 0x000fe40000000000 */
[----:B------:R-:W-:Y:S01]  /*0de0*/  IABS R35, R111 ;  /* 0x0000006f00237213 */ /* 0x000fe20000000000 */
[C---:B------:R-:W-:Y:S01]  /*0df0*/  IMAD.HI.U32 R4, R7.reuse, R10, RZ ;  /* 0x0000000a07047227 */ /* 0x040fe200078e00ff */
[C---:B------:R-:W-:Y:S02]  /*0e00*/  LOP3.LUT R137, R134.reuse, 0x44, RZ, 0xfc, !PT ;  /* 0x0000004486897812 */ /* 0x040fe400078efcff */
[----:B------:R-:W-:Y:S01]  /*0e10*/  LOP3.LUT R109, R134, 0x4c, RZ, 0xfc, !PT ;  /* 0x0000004c866d7812 */ /* 0x000fe200078efcff */
[----:B------:R-:W-:Y:S01]  /*0e20*/  IMAD R12, R6, R5, R12 ;  /* 0x00000005060c7224 */ /* 0x000fe200078e020c */
[----:B------:R-:W-:Y:S01]  /*0e30*/  LOP3.LUT R108, R134, 0x50, RZ, 0xfc, !PT ;  /* 0x00000050866c7812 */ /* 0x000fe200078efcff */
[----:B------:R-:W-:Y:S01]  /*0e40*/  IMAD.HI.U32 R3, R7, R17, RZ ;  /* 0x0000001107037227 */ /* 0x000fe200078e00ff */
[----:B------:R-:W-:-:S02]  /*0e50*/  IABS R31, R137 ;  /* 0x00000089001f7213 */ /* 0x000fc40000000000 */
[----:B------:R-:W-:Y:S01]  /*0e60*/  IABS R51, R109 ;  /* 0x0000006d00337213 */ /* 0x000fe20000000000 */
[----:B------:R-:W-:Y:S01]  /*0e70*/  IMAD R43, R6, R0, R43 ;  /* 0x00000000062b7224 */ /* 0x000fe200078e022b */
[----:B------:R-:W-:Y:S01]  /*0e80*/  IABS R41, R108 ;  /* 0x0000006c00297213 */ /* 0x000fe20000000000 */
[C---:B------:R-:W-:Y:S01]  /*0e90*/  IMAD.HI.U32 R5, R7.reuse, R19, RZ ;  /* 0x0000001307057227 */ /* 0x040fe200078e00ff */
[C---:B------:R-:W-:Y:S02]  /*0ea0*/  LOP3.LUT R106, R134.reuse, 0x58, RZ, 0xfc, !PT ;  /* 0x00000058866a7812 */ /* 0x040fe400078efcff */
[C---:B------:R-:W-:Y:S01]  /*0eb0*/  LOP3.LUT R104, R134.reuse, 0x60, RZ, 0xfc, !PT ;  /* 0x0000006086687812 */ /* 0x040fe200078efcff */
[----:B------:R-:W-:Y:S01]  /*0ec0*/  IMAD.MOV R11, RZ, RZ, -R11 ;  /* 0x000000ffff0b7224 */ /* 0x000fe200078e0a0b */
[----:B------:R-:W-:Y:S01]  /*0ed0*/  LOP3.LUT R103, R134, 0x64, RZ, 0xfc, !PT ;  /* 0x0000006486677812 */ /* 0x000fe200078efcff */
[----:B------:R-:W-:Y:S01]  /*0ee0*/  IMAD.HI.U32 R0, R7, R49, RZ ;  /* 0x0000003107007227 */ /* 0x000fe200078e00ff */
[----:B------:R-:W-:-:S02]  /*0ef0*/  IABS R47, R106 ;  /* 0x0000006a002f7213 */ /* 0x000fc40000000000 */
[----:B------:R-:W-:Y:S01]  /*0f00*/  IABS R55, R104 ;  /* 0x0000006800377213 */ /* 0x000fe20000000000 */
[----:B------:R-:W-:Y:S01]  /*0f10*/  IMAD R135, R135, 0x40, R8 ;  /* 0x0000004087877824 */ /* 0x000fe200078e0208 */
[----:B------:R-:W-:Y:S01]  /*0f20*/  IABS R57, R103 ;  /* 0x0000006700397213 */ /* 0x000fe20000000000 */
[----:B------:R-:W-:Y:S01]  /*0f30*/  IMAD.MOV R9, RZ, RZ, -R9 ;  /* 0x000000ffff097224 */ /* 0x000fe200078e0a09 */
[C---:B------:R-:W-:Y:S01]  /*0f40*/  LOP3.LUT R102, R134.reuse, 0x68, RZ, 0xfc, !PT ;  /* 0x0000006886667812 */ /* 0x040fe200078efcff */
[----:B------:R-:W-:Y:S01]  /*0f50*/  IMAD.MOV R15, RZ, RZ, -R4 ;  /* 0x000000ffff0f7224 */ /* 0x000fe200078e0a04 */
[C---:B------:R-:W-:Y:S01]  /*0f60*/  LOP3.LUT R100, R134.reuse, 0x70, RZ, 0xfc, !PT ;  /* 0x0000007086647812 */ /* 0x040fe200078efcff */
[----:B------:R-:W-:Y:S01]  /*0f70*/  IMAD.MOV R3, RZ, RZ, -R3 ;  /* 0x000000ffff037224 */ /* 0x000fe200078e0a03 */
[----:B------:R-:W-:Y:S01]  /*0f80*/  LOP3.LUT R99, R134, 0x74, RZ, 0xfc, !PT ;  /* 0x0000007486637812 */ /* 0x000fe200078efcff */
[----:B------:R-:W-:Y:S01]  /*0f90*/  IMAD.HI.U32 R4, R7, R18, RZ ;  /* 0x0000001207047227 */ /* 0x000fe200078e00ff */
[----:B------:R-:W-:-:S02]  /*0fa0*/  IABS R59, R102 ;  /* 0x00000066003b7213 */ /* 0x000fc40000000000 */
[----:B------:R-:W-:Y:S01]  /*0fb0*/  IABS R67, R100 ;  /* 0x0000006400437213 */ /* 0x000fe20000000000 */
[----:B------:R-:W-:Y:S01]  /*0fc0*/  IMAD.MOV R5, RZ, RZ, -R5 ;  /* 0x000000ffff057224 */ /* 0x000fe200078e0a05 */
[----:B------:R-:W-:Y:S01]  /*0fd0*/  IABS R69, R99 ;  /* 0x0000006300457213 */ /* 0x000fe20000000000 */
[----:B------:R-:W-:Y:S01]  /*0fe0*/  IMAD R23, R6, R11, R23 ;  /* 0x0000000b06177224 */ /* 0x000fe200078e0217 */
[----:B------:R-:W-:Y:S01]  /*0ff0*/  IABS R11, R135 ;  /* 0x00000087000b7213 */ /* 0x000fe20000000000 */
[----:B------:R-:W-:Y:S01]  /*1000*/  IMAD.MOV R0, RZ, RZ, -R0 ;  /* 0x000000ffff007224 */ /* 0x000fe200078e0a00 */
[----:B------:R-:W-:Y:S01]  /*1010*/  LOP3.LUT R98, R134, 0x78, RZ, 0xfc, !PT ;  /* 0x0000007886627812 */ /* 0x000fe200078efcff */
[----:B------:R-:W-:Y:S01]  /*1020*/  IMAD R14, R6, R9, R14 ;  /* 0x00000009060e7224 */ /* 0x000fe200078e020e */
[----:B------:R-:W-:Y:S01]  /*1030*/  LOP3.LUT R95, R134, 0x84, RZ, 0xfc, !PT ;  /* 0x00000084865f7812 */ /* 0x000fe200078efcff */
[----:B------:R-:W-:Y:S01]  /*1040*/  IMAD.HI.U32 R9, R7, R20, RZ ;  /* 0x0000001407097227 */ /* 0x000fe200078e00ff */
[----:B------:R-:W-:-:S02]  /*1050*/  IABS R61, R98 ;  /* 0x00000062003d7213 */ /* 0x000fc40000000000 */
[----:B------:R-:W-:Y:S01]  /*1060*/  ISETP.GE.AND P1, PT, R135, RZ, PT ;  /* 0x000000ff8700720c */ /* 0x000fe20003f26270 */
[----:B------:R-:W-:Y:S01]  /*1070*/  IMAD R10, R6, R15, R10 ;  /* 0x0000000f060a7224 */ /* 0x000fe200078e020a */
[----:B------:R-:W-:Y:S01]  /*1080*/  LOP3.LUT R97, R134, 0x7c, RZ, 0xfc, !PT ;  /* 0x0000007c86617812 */ /* 0x000fe200078efcff */
[C---:B------:R-:W-:Y:S01]  /*1090*/  IMAD R17, R6.reuse, R3, R17 ;  /* 0x0000000306117224 */ /* 0x040fe200078e0211 */
[----:B------:R-:W-:Y:S01]  /*10a0*/  IABS R73, R95 ;  /* 0x0000005f00497213 */ /* 0x000fe20000000000 */
[----:B------:R-:W-:Y:S01]  /*10b0*/  IMAD.MOV R15, RZ, RZ, -R4 ;  /* 0x000000ffff0f7224 */ /* 0x000fe200078e0a04 */
[----:B------:R-:W-:Y:S01]  /*10c0*/  IABS R65, R97 ;  /* 0x0000006100417213 */ /* 0x000fe20000000000 */
[----:B------:R-:W-:Y:S01]  /*10d0*/  IMAD R3, R6, R5, R19 ;  /* 0x0000000506037224 */ /* 0x000fe200078e0213 */
[----:B------:R-:W-:Y:S01]  /*10e0*/  LOP3.LUT R101, R134, 0x6c, RZ, 0xfc, !PT ;  /* 0x0000006c86657812 */ /* 0x000fe200078efcff */
[----:B------:R-:W-:Y:S01]  /*10f0*/  IMAD R49, R6, R0, R49 ;  /* 0x0000000006317224 */ /* 0x000fe200078e0231 */
[----:B------:R-:W-:Y:S01]  /*1100*/  LOP3.LUT R94, R134, 0x88, RZ, 0xfc, !PT ;  /* 0x00000088865e7812 */ /* 0x000fe200078efcff */
[----:B------:R-:W-:Y:S01]  /*1110*/  IMAD.HI.U32 R4, R7, R21, RZ ;  /* 0x0000001507047227 */ /* 0x000fe200078e00ff */
[----:B------:R-:W-:-:S02]  /*1120*/  IABS R63, R101 ;  /* 0x00000065003f7213 */ /* 0x000fc40000000000 */
[C---:B------:R-:W-:Y:S01]  /*1130*/  LOP3.LUT R93, R134.reuse, 0x8c, RZ, 0xfc, !PT ;  /* 0x0000008c865d7812 */ /* 0x040fe200078efcff */
[C---:B------:R-:W-:Y:S01]  /*1140*/  IMAD.HI.U32 R5, R7.reuse, R27, RZ ;  /* 0x0000001b07057227 */ /* 0x040fe200078e00ff */
[----:B------:R-:W-:Y:S02]  /*1150*/  IABS R113, R94 ;  /* 0x0000005e00717213 */ /* 0x000fe40000000000 */
[----:B------:R-:W-:Y:S01]  /*1160*/  IABS R71, R93 ;  /* 0x0000005d00477213 */ /* 0x000fe20000000000 */
[----:B------:R-:W-:Y:S01]  /*1170*/  IMAD.HI.U32 R0, R7, R53, RZ ;  /* 0x0000003507007227 */ /* 0x000fe200078e00ff */
[C---:B------:R-:W-:Y:S02]  /*1180*/  LOP3.LUT R96, R134.reuse, 0x80, RZ, 0xfc, !PT ;  /* 0x0000008086607812 */ /* 0x040fe400078efcff */
[----:B------:R-:W-:Y:S01]  /*1190*/  LOP3.LUT R92, R134, 0x90, RZ, 0xfc, !PT ;  /* 0x00000090865c7812 */ /* 0x000fe200078efcff */
[----:B------:R-:W-:Y:S01]  /*11a0*/  IMAD.MOV R9, RZ, RZ, -R9 ;  /* 0x000000ffff097224 */ /* 0x000fe200078e0a09 */
[----:B------:R-:W-:Y:S01]  /*11b0*/  IABS R75, R96 ;  /* 0x00000060004b7213 */ /* 0x000fe20000000000 */
[----:B------:R-:W-:Y:S01]  /*11c0*/  IMAD.HI.U32 R2, R2, R11, RZ ;  /* 0x0000000b02027227 */ /* 0x000fe200078e00ff */
[----:B------:R-:W-:-:S03]  /*11d0*/  IABS R115, R92 ;  /* 0x0000005c00737213 */ /* 0x000fc60000000000 */
[----:B------:R-:W-:Y:S02]  /*11e0*/  IMAD.MOV R4, RZ, RZ, -R4 ;  /* 0x000000ffff047224 */ /* 0x000fe400078e0a04 */
[----:B------:R-:W-:Y:S02]  /*11f0*/  IMAD.MOV R5, RZ, RZ, -R5 ;  /* 0x000000ffff057224 */ /* 0x000fe400078e0a05 */
[----:B------:R-:W-:Y:S02]  /*1200*/  IMAD.MOV R0, RZ, RZ, -R0 ;  /* 0x000000ffff007224 */ /* 0x000fe400078e0a00 */
[----:B------:R-:W-:Y:S02]  /*1210*/  IMAD R19, R6, R9, R20 ;  /* 0x0000000906137224 */ /* 0x000fe400078e0214 */
[----:B------:R-:W-:Y:S02]  /*1220*/  IMAD.MOV R2, RZ, RZ, -R2 ;  /* 0x000000ffff027224 */ /* 0x000fe400078e0a02 */
[----:B------:R-:W-:-:S04]  /*1230*/  IMAD.HI.U32 R9, R7, R29, RZ ;  /* 0x0000001d07097227 */ /* 0x000fc800078e00ff */
[C---:B------:R-:W-:Y:S02]  /*1240*/  IMAD R21, R6.reuse, R4, R21 ;  /* 0x0000000406157224 */ /* 0x040fe400078e0215 */
[C---:B------:R-:W-:Y:S02]  /*1250*/  IMAD R27, R6.reuse, R5, R27 ;  /* 0x00000005061b7224 */ /* 0x040fe400078e021b */
[----:B------:R-:W-:Y:S02]  /*1260*/  IMAD R53, R6, R0, R53 ;  /* 0x0000000006357224 */ /* 0x000fe400078e0235 */
[----:B------:R-:W-:-:S04]  /*1270*/  IMAD.HI.U32 R4, R7, R33, RZ ;  /* 0x0000002107047227 */ /* 0x000fc800078e00ff */
[----:B------:R-:W-:-:S04]  /*1280*/  IMAD.HI.U32 R5, R7, R35, RZ ;  /* 0x0000002307057227 */ /* 0x000fc800078e00ff */
[C---:B------:R-:W-:Y:S02]  /*1290*/  IMAD R0, R13.reuse, R2, R11 ;  /* 0x000000020d007224 */ /* 0x040fe400078e020b */
[----:B------:R-:W-:Y:S02]  /*12a0*/  IMAD.MOV R9, RZ, RZ, -R9 ;  /* 0x000000ffff097224 */ /* 0x000fe400078e0a09 */
[----:B------:R-:W-:Y:S01]  /*12b0*/  IMAD.MOV R4, RZ, RZ, -R4 ;  /* 0x000000ffff047224 */ /* 0x000fe200078e0a04 */
[----:B------:R-:W-:Y:S01]  /*12c0*/  ISETP.GT.U32.AND P0, PT, R13, R0, PT ;  /* 0x000000000d00720c */ /* 0x000fe20003f04070 */
[----:B------:R-:W-:Y:S02]  /*12d0*/  IMAD.MOV R5, RZ, RZ, -R5 ;  /* 0x000000ffff057224 */ /* 0x000fe400078e0a05 */
[----:B------:R-:W-:Y:S02]  /*12e0*/  IMAD R29, R6, R9, R29 ;  /* 0x00000009061d7224 */ /* 0x000fe400078e021d */
[----:B------:R-:W-:-:S04]  /*12f0*/  IMAD.HI.U32 R9, R7, R31, RZ ;  /* 0x0000001f07097227 */ /* 0x000fc800078e00ff */
[C---:B------:R-:W-:Y:S02]  /*1300*/  IMAD R33, R6.reuse, R4, R33 ;  /* 0x0000000406217224 */ /* 0x040fe400078e0221 */
[----:B------:R-:W-:Y:S02]  /*1310*/  IMAD R35, R6, R5, R35 ;  /* 0x0000000506237224 */ /* 0x000fe400078e0223 */
[----:B------:R-:W-:-:S04]  /*1320*/  IMAD.HI.U32 R4, R7, R51, RZ ;  /* 0x0000003307047227 */ /* 0x000fc800078e00ff */
[----:B------:R-:W-:-:S04]  /*1330*/  IMAD.HI.U32 R5, R7, R41, RZ ;  /* 0x0000002907057227 */ /* 0x000fc800078e00ff */
[----:B------:R-:W-:Y:S02]  /*1340*/  IMAD.MOV R9, RZ, RZ, -R9 ;  /* 0x000000ffff097224 */ /* 0x000fe400078e0a09 */
[----:B------:R-:W-:Y:S02]  /*1350*/  IMAD.MOV R4, RZ, RZ, -R4 ;  /* 0x000000ffff047224 */ /* 0x000fe400078e0a04 */
[----:B------:R-:W-:Y:S02]  /*1360*/  IMAD.MOV R5, RZ, RZ, -R5 ;  /* 0x000000ffff057224 */ /* 0x000fe400078e0a05 */
[----:B------:R-:W-:Y:S02]  /*1370*/  IMAD R31, R6, R9, R31 ;  /* 0x00000009061f7224 */ /* 0x000fe400078e021f */
[----:B------:R-:W-:-:S04]  /*1380*/  IMAD.HI.U32 R9, R7, R47, RZ ;  /* 0x0000002f07097227 */ /* 0x000fc800078e00ff */
[C---:B------:R-:W-:Y:S02]  /*1390*/  IMAD R51, R6.reuse, R4, R51 ;  /* 0x0000000406337224 */ /* 0x040fe400078e0233 */
[----:B------:R-:W-:Y:S02]  /*13a0*/  IMAD R41, R6, R5, R41 ;  /* 0x0000000506297224 */ /* 0x000fe400078e0229 */
[----:B------:R-:W-:-:S04]  /*13b0*/  IMAD.HI.U32 R4, R7, R55, RZ ;  /* 0x0000003707047227 */ /* 0x000fc800078e00ff */
[----:B------:R-:W-:-:S04]  /*13c0*/  IMAD.HI.U32 R5, R7, R57, RZ ;  /* 0x0000003907057227 */ /* 0x000fc800078e00ff */
[----:B------:R-:W-:Y:S02]  /*13d0*/  @!P0 IMAD.IADD R0, R0, 0x1, -R13 ;  /* 0x0000000100008824 */ /* 0x000fe400078e0a0d */
        /* <DEDUP_REMOVED lines=17> */
[----:B------:R-:W-:Y:S01]  /*14f0*/  @!P0 IMAD.IADD R0, R0, 0x1, -R13 ;  /* 0x0000000100008824 */ /* 0x000fe200078e0a0d */
[----:B------:R-:W0:Y:S01]  /*1500*/  LDC.64 R4, c[0x0][0x3a8] ;  /* 0x0000ea00ff047b82 */ /* 0x000e220000000a00 */
[----:B------:R-:W-:Y:S01]  /*1510*/  IMAD.MOV R9, RZ, RZ, -R9 ;  /* 0x000000ffff097224 */ /* 0x000fe200078e0a09 */
[----:B------:R-:W-:Y:S01]  /*1520*/  ISETP.NE.AND P0, PT, R36, RZ, PT ;  /* 0x000000ff2400720c */ /* 0x000fe20003f05270 */
[----:B------:R-:W-:Y:S02]  /*1530*/  IMAD.MOV.U32 R162, RZ, RZ, R0 ;  /* 0x000000ffffa27224 */ /* 0x000fe400078e0000 */
[----:B------:R-:W-:-:S02]  /*1540*/  IMAD R61, R6, R9, R61 ;  /* 0x00000009063d7224 */ /* 0x000fc400078e023d */
[----:B------:R-:W-:-:S04]  /*1550*/  IMAD.HI.U32 R9, R7, R73, RZ ;  /* 0x0000004907097227 */ /* 0x000fc800078e00ff */
[----:B------:R-:W-:-:S04]  /*1560*/  IMAD.HI.U32 R11, R7, R65, RZ ;  /* 0x00000041070b7227 */ /* 0x000fc800078e00ff */
[----:B------:R-:W-:Y:S02]  /*1570*/  IMAD.MOV R9, RZ, RZ, -R9 ;  /* 0x000000ffff097224 */ /* 0x000fe400078e0a09 */
[----:B------:R-:W-:Y:S01]  /*1580*/  @!P1 IMAD.MOV R162, RZ, RZ, -R162 ;  /* 0x000000ffffa29224 */ /* 0x000fe200078e0aa2 */
[----:B------:R-:W-:Y:S01]  /*1590*/  @!P0 LOP3.LUT R162, RZ, R36, RZ, 0x33, !PT ;  /* 0x00000024ffa28212 */ /* 0x000fe200078e33ff */
[----:B------:R-:W-:Y:S01]  /*15a0*/  IMAD.MOV R11, RZ, RZ, -R11 ;  /* 0x000000ffff0b7224 */ /* 0x000fe200078e0a0b */
[----:B------:R-:W-:Y:S01]  /*15b0*/  ISETP.GT.AND P0, PT, R232, 0x3f, PT ;  /* 0x0000003fe800780c */ /* 0x000fe20003f04270 */
[----:B------:R-:W-:Y:S01]  /*15c0*/  IMAD R73, R6, R9, R73 ;  /* 0x0000000906497224 */ /* 0x000fe200078e0249 */
[----:B------:R-:W-:Y:S01]  /*15d0*/  LOP3.LUT R9, R167, 0x10, RZ, 0xfc, !PT ;  /* 0x00000010a7097812 */ /* 0x000fe200078efcff */
[----:B------:R-:W-:Y:S01]  /*15e0*/  IMAD.HI.U32 R2, R7, R63, RZ ;  /* 0x0000003f07027227 */ /* 0x000fe200078e00ff */
[----:B------:R-:W-:Y:S02]  /*15f0*/  ISETP.NE.U32.AND P1, PT, R136, RZ, PT ;  /* 0x000000ff8800720c */ /* 0x000fe40003f25070 */
[----:B------:R-:W-:Y:S01]  /*1600*/  ISETP.LT.AND P2, PT, R9, R184, P0 ;  /* 0x000000b80900720c */ /* 0x000fe20000741270 */
[----:B------:R-:W-:Y:S01]  /*1610*/  IMAD R65, R6, R11, R65 ;  /* 0x0000000b06417224 */ /* 0x000fe200078e0241 */
[----:B------:R-:W-:Y:S01]  /*1620*/  LOP3.LUT R9, R167, 0x20, RZ, 0xfc, !PT ;  /* 0x00000020a7097812 */ /* 0x000fe200078efcff */
[----:B------:R-:W-:-:S03]  /*1630*/  IMAD.HI.U32 R11, R7, R113, RZ ;  /* 0x00000071070b7227 */ /* 0x000fc600078e00ff */
[----:B------:R-:W-:Y:S01]  /*1640*/  ISETP.LT.AND P3, PT, R9, R184, P0 ;  /* 0x000000b80900720c */ /* 0x000fe20000761270 */
[----:B------:R-:W-:Y:S02]  /*1650*/  IMAD.MOV R2, RZ, RZ, -R2 ;  /* 0x000000ffff027224 */ /* 0x000fe400078e0a02 */
[----:B------:R-:W-:-:S04]  /*1660*/  IMAD.HI.U32 R13, R7, R71, RZ ;  /* 0x00000047070d7227 */ /* 0x000fc800078e00ff */
[----:B------:R-:W-:Y:S02]  /*1670*/  IMAD.MOV R11, RZ, RZ, -R11 ;  /* 0x000000ffff0b7224 */ /* 0x000fe400078e0a0b */
[----:B------:R-:W-:Y:S02]  /*1680*/  IMAD R63, R6, R2, R63 ;  /* 0x00000002063f7224 */ /* 0x000fe400078e023f */
[----:B------:R-:W-:Y:S02]  /*1690*/  IMAD.MOV R13, RZ, RZ, -R13 ;  /* 0x000000ffff0d7224 */ /* 0x000fe400078e0a0d */
[----:B------:R-:W-:-:S04]  /*16a0*/  IMAD.HI.U32 R2, R7, R75, RZ ;  /* 0x0000004b07027227 */ /* 0x000fc800078e00ff */
[----:B------:R-:W-:-:S04]  /*16b0*/  IMAD.HI.U32 R0, R7, R115, RZ ;  /* 0x0000007307007227 */ /* 0x000fc800078e00ff */
[C---:B0-----:R-:W-:Y:S02]  /*16c0*/  IMAD R9, R167.reuse, R4, RZ ;  /* 0x00000004a7097224 */ /* 0x041fe400078e02ff */
[C---:B------:R-:W-:Y:S01]  /*16d0*/  IMAD R113, R6.reuse, R11, R113 ;  /* 0x0000000b06717224 */ /* 0x040fe200078e0271 */
[C---:B------:R-:W-:Y:S01]  /*16e0*/  LOP3.LUT R11, R167.reuse, 0x14, RZ, 0xfc, !PT ;  /* 0x00000014a70b7812 */ /* 0x040fe200078efcff */
[----:B------:R-:W-:Y:S01]  /*16f0*/  IMAD R71, R6, R13, R71 ;  /* 0x0000000d06477224 */ /* 0x000fe200078e0247 */
[----:B------:R-:W-:Y:S01]  /*1700*/  LOP3.LUT R13, R167, 0x18, RZ, 0xfc, !PT ;  /* 0x00000018a70d7812 */ /* 0x000fe200078efcff */
[----:B------:R-:W-:Y:S01]  /*1710*/  IMAD.MOV R2, RZ, RZ, -R2 ;  /* 0x000000ffff027224 */ /* 0x000fe200078e0a02 */
[-C--:B------:R-:W-:Y:S01]  /*1720*/  ISETP.LT.AND P5, PT, R11, R184.reuse, P0 ;  /* 0x000000b80b00720c */ /* 0x080fe200007a1270 */
[----:B------:R-:W-:Y:S01]  /*1730*/  IMAD.MOV R0, RZ, RZ, -R0 ;  /* 0x000000ffff007224 */ /* 0x000fe200078e0a00 */
[----:B------:R-:W-:Y:S01]  /*1740*/  ISETP.LT.AND P4, PT, R13, R184, P0 ;  /* 0x000000b80d00720c */ /* 0x000fe20000781270 */
[----:B------:R-:W-:-:S02]  /*1750*/  IMAD R225, R4, 0x4, R9 ;  /* 0x0000000404e17824 */ /* 0x000fc400078e0209 */
[C---:B------:R-:W-:Y:S02]  /*1760*/  IMAD R18, R6.reuse, R15, R18 ;  /* 0x0000000f06127224 */ /* 0x040fe400078e0212 */
[C---:B------:R-:W-:Y:S02]  /*1770*/  IMAD R75, R6.reuse, R2, R75 ;  /* 0x00000002064b7224 */ /* 0x040fe400078e024b */
[----:B------:R-:W-:Y:S02]  /*1780*/  IMAD R115, R6, R0, R115 ;  /* 0x0000000006737224 */ /* 0x000fe400078e0273 */
[----:B------:R-:W-:Y:S02]  /*1790*/  IMAD R162, R162, R185, RZ ;  /* 0x000000b9a2a27224 */ /* 0x000fe400078e02ff */
[----:B------:R-:W-:Y:S01]  /*17a0*/  IMAD R11, R4, 0x4, R225 ;  /* 0x00000004040b7824 */ /* 0x000fe200078e02e1 */
[----:B---3--:R-:W-:Y:S06]  /*17b0*/  BRA.U UP0, `(.L_x_5) ;  /* 0x0000000100187547 */ /* 0x008fec000b800000 */
[----:B------:R-:W-:Y:S01]  /*17c0*/  ELECT P6, URZ, PT ;  /* 0x0000000000ff782f */ /* 0x000fe200038c0000 */
[----:B------:R-:W-:Y:S01]  /*17d0*/  IMAD.MOV.U32 R0, RZ, RZ, 0x1 ;  /* 0x00000001ff007424 */ /* 0x000fe200078e00ff */
[----:B------:R-:W-:Y:S01]  /*17e0*/  UMOV UR5, 0x40 ;  /* 0x0000004000057882 */ /* 0x000fe20000000000 */
[----:B------:R-:W-:Y:S01]  /*17f0*/  UVIRTCOUNT.DEALLOC.SMPOOL 0x80 ;  /* 0x000000800000784c */ /* 0x000fe20000000000 */
[----:B------:R-:W-:-:S09]  /*1800*/  ULEA UR5, UR4, UR5, 0x18 ;  /* 0x0000000504057291 */ /* 0x000fd2000f8ec0ff */
[----:B------:R0:W-:Y:S03]  /*1810*/  @P6 STS.U8 [UR5], R0 ;  /* 0x00000000ff006988 */ /* 0x0001e60008000005 */
.L_x_5:
[----:B------:R-:W-:Y:S01]  /*1820*/  STTM.16dp32bit_t0_t15.x64 tmem[UR10], RZ ;  /* 0x000000ff000079ed */ /* 0x000fe20008b0000a */
[----:B------:R-:W-:Y:S01]  /*1830*/  STTM.16dp32bit_t16_t31.x64 tmem[UR10+0x40], RZ ;  /* 0x000040ff000079ed */ /* 0x000fe20008b2000a */
[----:B------:R-:W1:Y:S02]  /*1840*/  FENCE.VIEW.ASYNC.T ;  /* 0x00000000000073c6 */ /* 0x000e640000000200 */
[----:B-1----:R-:W-:Y:S01]  /*1850*/  VOTEU.ALL UP1, P1 ;  /* 0x0000000000ff7886 */ /* 0x002fe20000820000 */
[----:B------:R-:W-:Y:S01]  /*1860*/  IMAD R185, R4, 0x4, R11 ;  /* 0x0000000404b97824 */ /* 0x000fe200078e020b */
[----:B------:R-:W-:Y:S01]  /*1870*/  VOTEU.ALL UP2, P1 ;  /* 0x0000000000ff7886 */ /* 0x000fe20000840000 */
[----:B------:R-:W-:Y:S01]  /*1880*/  IMAD.SHL.U32 R166, R162, 0x2, RZ ;  /* 0x00000002a2a67824 */ /* 0x000fe200078e00ff */
[----:B------:R-:W-:Y:S01]  /*1890*/  PRMT R240, RZ, 0x7610, R240 ;  /* 0x00007610fff07816 */ /* 0x000fe200000000f0 */
[----:B------:R-:W-:Y:S01]  /*18a0*/  IMAD R13, R4, 0x4, R185 ;  /* 0x00000004040d7824 */ /* 0x000fe200078e02b9 */
[----:B------:R-:W-:-:S04]  /*18b0*/  @!UP1 UIADD3 UR4, UPT, UPT, -UR6, 0x100000, URZ ;  /* 0x0010000006049890 */ /* 0x000fc8000fffe1ff */
[----:B------:R-:W-:Y:S02]  /*18c0*/  @!UP1 USHF.L.U32 UR5, UR4, 0xb, URZ ;  /* 0x0000000b04059899 */ /* 0x000fe400080006ff */
[----:B------:R-:W-:Y:S01]  /*18d0*/  @!UP1 USHF.L.U32 UR4, UR4, 0x1, URZ ;  /* 0x0000000104049899 */ /* 0x000fe200080006ff */
[----:B------:R-:W-:Y:S01]  /*18e0*/  BAR.SYNC.DEFER_BLOCKING 0x0 ;  /* 0x0000000000007b1d */ /* 0x000fe20000010000 */
[----:B------:R-:W-:Y:S01]  /*18f0*/  IADD3 R224, P6, PT, R166, UR16, RZ ;  /* 0x00000010a6e07c10 */ /* 0x000fe2000ffde0ff */
[----:B------:R-:W-:-:S03]  /*1900*/  IMAD R15, R4, 0x4, R13 ;  /* 0x00000004040f7824 */ /* 0x000fc600078e020d */
[----:B------:R-:W-:Y:S01]  /*1910*/  LEA.HI.X.SX32 R168, R162, UR17, 0x1, P6 ;  /* 0x00000011a2a87c11 */ /* 0x000fe2000b0f0eff */
[----:B------:R-:W-:Y:S01]  /*1920*/  IMAD R173, R4, 0x4, R15 ;  /* 0x0000000404ad7824 */ /* 0x000fe200078e020f */
[----:B------:R-:W-:-:S03]  /*1930*/  LEA R76, P6, R13, R224, 0x1 ;  /* 0x000000e00d4c7211 */ /* 0x000fc600078c08ff */
[C---:B------:R-:W-:Y:S01]  /*1940*/  IMAD R175, R4.reuse, 0x4, R173 ;  /* 0x0000000404af7824 */ /* 0x040fe200078e02ad */
[----:B------:R-:W-:Y:S02]  /*1950*/  LEA.HI.X.SX32 R77, R13, R168, 0x1, P6 ;  /* 0x000000a80d4d7211 */ /* 0x000fe400030f0eff */
[----:B------:R-:W-:Y:S01]  /*1960*/  LEA R78, P6, R15, R224, 0x1 ;  /* 0x000000e00f4e7211 */ /* 0x000fe200078c08ff */
[----:B------:R-:W1:Y:S02]  /*1970*/  FENCE.VIEW.ASYNC.S ;  /* 0x00000000000073c6 */ /* 0x000e640000000000 */
[----:B-1----:R1:W2:Y:S02]  /*1980*/  @!UP2 SYNCS.EXCH.64 URZ, [UR11], UR4 ;  /* 0x000000040bffa5b2 */ /* 0x0022a40008000100 */
[----:B--2---:R-:W-:Y:S01]  /*1990*/  BAR.SYNC.DEFER_BLOCKING 0x0 ;  /* 0x0000000000007b1d */ /* 0x004fe20000010000 */
[----:B------:R-:W-:Y:S01]  /*19a0*/  IMAD R177, R4, 0x4, R175 ;  /* 0x0000000404b17824 */ /* 0x000fe200078e02af */
[----:B------:R-:W-:-:S02]  /*19b0*/  PRMT R176, RZ, 0x7610, R176 ;  /* 0x00007610ffb07816 */ /* 0x000fc400000000b0 */
[----:B------:R-:W-:Y:S01]  /*19c0*/  LEA.HI.X.SX32 R79, R15, R168, 0x1, P6 ;  /* 0x000000a80f4f7211 */ /* 0x000fe200030f0eff */
[----:B------:R-:W-:-:S04]  /*19d0*/  IMAD R179, R4, 0x4, R177 ;  /* 0x0000000404b37824 */ /* 0x000fc800078e02b1 */
[C---:B------:R-:W-:Y:S01]  /*19e0*/  IMAD R181, R4.reuse, 0x4, R179 ;  /* 0x0000000404b57824 */ /* 0x040fe200078e02b3 */
[----:B------:R-:W-:Y:S01]  /*19f0*/  PRMT R170, RZ, 0x7610, R170 ;  /* 0x00007610ffaa7816 */ /* 0x000fe200000000aa */
[----:B-1----:R-:W1:Y:S02]  /*1a00*/  LDCU UR4, c[0x0][0x3b0] ;  /* 0x00007600ff0477ac */ /* 0x002e640008000800 */
[----:B------:R-:W-:Y:S01]  /*1a10*/  IMAD R183, R4, 0x4, R181 ;  /* 0x0000000404b77824 */ /* 0x000fe200078e02b5 */
[----:B------:R-:W-:-:S03]  /*1a20*/  LOP3.LUT R13, R167, 0x28, RZ, 0xfc, !PT ;  /* 0x00000028a70d7812 */ /* 0x000fc600078efcff */
[----:B------:R-:W-:Y:S01]  /*1a30*/  IMAD R85, R4, 0x4, R183 ;  /* 0x0000000404557824 */ /* 0x000fe200078e02b7 */
[----:B------:R2:W3:Y:S01]  /*1a40*/  @P5 LDG.E.U16 R176, desc[UR20][R78.64] ;  /* 0x000000144eb05981 */ /* 0x0004e2000c1e1500 */
[----:B------:R-:W-:-:S03]  /*1a50*/  LEA R82, P5, R177, R224, 0x1 ;  /* 0x000000e0b1527211 */ /* 0x000fc600078a08ff */
[----:B------:R4:W5:Y:S01]  /*1a60*/  @P2 LDG.E.U16 R240, desc[UR20][R76.64] ;  /* 0x000000144cf02981 */ /* 0x000962000c1e1500 */
[----:B------:R-:W-:Y:S02]  /*1a70*/  LEA.HI.X.SX32 R83, R177, R168, 0x1, P5 ;  /* 0x000000a8b1537211 */ /* 0x000fe400028f0eff */
[----:B------:R-:W-:Y:S02]  /*1a80*/  LEA R80, P6, R173, R224, 0x1 ;  /* 0x000000e0ad507211 */ /* 0x000fe400078c08ff */
[----:B------:R-:W-:Y:S01]  /*1a90*/  ISETP.LT.AND P2, PT, R13, R184, P0 ;  /* 0x000000b80d00720c */ /* 0x000fe20000741270 */
[----:B------:R-:W3:Y:S01]  /*1aa0*/  @P3 LDG.E.U16 R170, desc[UR20][R82.64] ;  /* 0x0000001452aa3981 */ /* 0x000ee2000c1e1500 */
[----:B--2---:R-:W-:Y:S02]  /*1ab0*/  LEA R78, P3, R85, R224, 0x1 ;  /* 0x000000e0554e7211 */ /* 0x004fe400078608ff */
[----:B------:R-:W-:Y:S01]  /*1ac0*/  LOP3.LUT R243, R167, 0x30, RZ, 0xfc, !PT ;  /* 0x00000030a7f37812 */ /* 0x000fe200078efcff */
[----:B------:R-:W-:Y:S01]  /*1ad0*/  IMAD R13, R4, 0x4, R85 ;  /* 0x00000004040d7824 */ /* 0x000fe200078e0255 */
[----:B------:R-:W-:-:S02]  /*1ae0*/  LEA.HI.X.SX32 R81, R173, R168, 0x1, P6 ;  /* 0x000000a8ad517211 */ /* 0x000fc400030f0eff */
[----:B------:R-:W-:Y:S02]  /*1af0*/  PRMT R164, RZ, 0x7610, R164 ;  /* 0x00007610ffa47816 */ /* 0x000fe400000000a4 */
[----:B----4-:R-:W-:Y:S02]  /*1b00*/  LEA R76, P6, R181, R224, 0x1 ;  /* 0x000000e0b54c7211 */ /* 0x010fe400078c08ff */
[----:B------:R-:W-:Y:S02]  /*1b10*/  LEA.HI.X.SX32 R79, R85, R168, 0x1, P3 ;  /* 0x000000a8554f7211 */ /* 0x000fe400018f0eff */
[----:B------:R-:W-:Y:S02]  /*1b20*/  LOP3.LUT R163, R167, 0x38, RZ, 0xfc, !PT ;  /* 0x00000038a7a37812 */ /* 0x000fe400078efcff */
[----:B------:R-:W-:Y:S01]  /*1b30*/  ISETP.LT.AND P5, PT, R243, R184, P0 ;  /* 0x000000b8f300720c */ /* 0x000fe200007a1270 */
[----:B------:R-:W-:Y:S01]  /*1b40*/  IMAD R15, R4, 0x4, R13 ;  /* 0x00000004040f7824 */ /* 0x000fe200078e020d */
[----:B------:R-:W-:Y:S01]  /*1b50*/  ISETP.GT.U32.AND P3, PT, R6, R10, PT ;  /* 0x0000000a0600720c */ /* 0x000fe20003f64070 */
[----:B------:R2:W4:Y:S01]  /*1b60*/  @P4 LDG.E.U16 R164, desc[UR20][R80.64] ;  /* 0x0000001450a44981 */ /* 0x000522000c1e1500 */
[----:B------:R-:W-:-:S02]  /*1b70*/  PRMT R172, RZ, 0x7610, R172 ;  /* 0x00007610ffac7816 */ /* 0x000fc400000000ac */
[----:B------:R-:W-:Y:S02]  /*1b80*/  LEA.HI.X.SX32 R77, R181, R168, 0x1, P6 ;  /* 0x000000a8b54d7211 */ /* 0x000fe400030f0eff */
[----:B------:R-:W-:Y:S02]  /*1b90*/  ISETP.LT.AND P4, PT, R163, R184, P0 ;  /* 0x000000b8a300720c */ /* 0x000fe40000781270 */
[----:B------:R-:W-:Y:S01]  /*1ba0*/  PRMT R174, RZ, 0x7610, R174 ;  /* 0x00007610ffae7816 */ /* 0x000fe200000000ae */
[----:B------:R0:W3:Y:S01]  /*1bb0*/  @P2 LDG.E.U16 R172, desc[UR20][R76.64] ;  /* 0x000000144cac2981 */ /* 0x0000e2000c1e1500 */
[----:B------:R-:W-:Y:S02]  /*1bc0*/  ISETP.GT.U32.AND P2, PT, R6, R12, PT ;  /* 0x0000000c0600720c */ /* 0x000fe40003f44070 */
[C---:B--2---:R-:W-:Y:S02]  /*1bd0*/  LEA R80, P6, R15.reuse, R224, 0x1 ;  /* 0x000000e00f507211 */ /* 0x044fe400078c08ff */
[----:B------:R-:W-:Y:S01]  /*1be0*/  PRMT R241, RZ, 0x7610, R241 ;  /* 0x00007610fff17816 */ /* 0x000fe200000000f1 */
[----:B------:R2:W2:Y:S01]  /*1bf0*/  @P5 LDG.E.U16 R174, desc[UR20][R78.64] ;  /* 0x000000144eae5981 */ /* 0x0004a2000c1e1500 */
[----:B------:R-:W-:Y:S01]  /*1c00*/  LEA.HI.X.SX32 R81, R15, R168, 0x1, P6 ;  /* 0x000000a80f517211 */ /* 0x000fe200030f0eff */
[----:B------:R-:W-:Y:S01]  /*1c10*/  @!P3 IMAD.IADD R10, R10, 0x1, -R6 ;  /* 0x000000010a0ab824 */ /* 0x000fe200078e0a06 */
[----:B------:R-:W-:-:S02]  /*1c20*/  ISETP.GT.U32.AND P6, PT, R6, R16, PT ;  /* 0x000000100600720c */ /* 0x000fc40003fc4070 */
[C---:B------:R-:W-:Y:S01]  /*1c30*/  ISETP.GT.U32.AND P5, PT, R6.reuse, R14, PT ;  /* 0x0000000e0600720c */ /* 0x040fe20003fa4070 */
[----:B------:R0:W2:Y:S01]  /*1c40*/  @P4 LDG.E.U16 R241, desc[UR20][R80.64] ;  /* 0x0000001450f14981 */ /* 0x0000a2000c1e1500 */
[C---:B------:R-:W-:Y:S02]  /*1c50*/  ISETP.GT.U32.AND P3, PT, R6.reuse, R17, PT ;  /* 0x000000110600720c */ /* 0x040fe40003f64070 */
[----:B------:R-:W-:Y:S01]  /*1c60*/  ISETP.GT.U32.AND P4, PT, R6, R10, PT ;  /* 0x0000000a0600720c */ /* 0x000fe20003f84070 */
[----:B------:R-:W-:Y:S01]  /*1c70*/  @!P2 IMAD.IADD R12, R12, 0x1, -R6 ;  /* 0x000000010c0ca824 */ /* 0x000fe200078e0a06 */
[----:B------:R-:W-:-:S05]  /*1c80*/  ISETP.GE.AND P2, PT, R134, RZ, PT ;  /* 0x000000ff8600720c */ /* 0x000fca0003f46270 */
[--C-:B------:R-:W-:Y:S01]  /*1c90*/  @!P6 IMAD.IADD R16, R16, 0x1, -R6.reuse ;  /* 0x000000011010e824 */ /* 0x100fe200078e0a06 */
[----:B------:R-:W-:Y:S01]  /*1ca0*/  ISETP.GT.U32.AND P6, PT, R6, R12, PT ;  /* 0x0000000c0600720c */ /* 0x000fe20003fc4070 */
[--C-:B------:R-:W-:Y:S02]  /*1cb0*/  @!P5 IMAD.IADD R14, R14, 0x1, -R6.reuse ;  /* 0x000000010e0ed824 */ /* 0x100fe400078e0a06 */
[--C-:B------:R-:W-:Y:S02]  /*1cc0*/  @!P3 IMAD.IADD R17, R17, 0x1, -R6.reuse ;  /* 0x000000011111b824 */ /* 0x100fe400078e0a06 */
[----:B------:R-:W-:Y:S01]  /*1cd0*/  @!P4 IMAD.IADD R10, R10, 0x1, -R6 ;  /* 0x000000010a0ac824 */ /* 0x000fe200078e0a06 */
[C---:B------:R-:W-:Y:S02]  /*1ce0*/  ISETP.GT.U32.AND P4, PT, R6.reuse, R14, PT ;  /* 0x0000000e0600720c */ /* 0x040fe40003f84070 */
[C---:B------:R-:W-:Y:S01]  /*1cf0*/  ISETP.GT.U32.AND P3, PT, R6.reuse, R17, PT ;  /* 0x000000110600720c */ /* 0x040fe20003f64070 */
[----:B------:R-:W-:Y:S01]  /*1d00*/  @!P2 IMAD.MOV R10, RZ, RZ, -R10 ;  /* 0x000000ffff0aa224 */ /* 0x000fe200078e0a0a */
[----:B------:R-:W-:-:S03]  /*1d10*/  ISETP.GT.U32.AND P2, PT, R6, R18, PT ;  /* 0x000000120600720c */ /* 0x000fc60003f44070 */
[----:B------:R-:W-:Y:S01]  /*1d20*/  @!P6 IMAD.IADD R12, R12, 0x1, -R6 ;  /* 0x000000010c0ce824 */ /* 0x000fe200078e0a06 */
[C---:B------:R-:W-:Y:S02]  /*1d30*/  ISETP.GT.U32.AND P6, PT, R6.reuse, R3, PT ;  /* 0x000000030600720c */ /* 0x040fe40003fc4070 */
[----:B------:R-:W-:-:S03]  /*1d40*/  ISETP.GT.U32.AND P5, PT, R6, R16, PT ;  /* 0x000000100600720c */ /* 0x000fc60003fa4070 */
[--C-:B------:R-:W-:Y:S01]  /*1d50*/  @!P4 IMAD.IADD R14, R14, 0x1, -R6.reuse ;  /* 0x000000010e0ec824 */ /* 0x100fe200078e0a06 */
[----:B------:R-:W-:Y:S01]  /*1d60*/  ISETP.GT.U32.AND P4, PT, R6, R19, PT ;  /* 0x000000130600720c */ /* 0x000fe20003f84070 */
[--C-:B------:R-:W-:Y:S01]  /*1d70*/  @!P3 IMAD.IADD R17, R17, 0x1, -R6.reuse ;  /* 0x000000011111b824 */ /* 0x100fe200078e0a06 */
[----:B------:R-:W-:Y:S01]  /*1d80*/  ISETP.GE.AND P3, PT, R132, RZ, PT ;  /* 0x000000ff8400720c */ /* 0x000fe20003f66270 */
[----:B------:R-:W-:Y:S01]  /*1d90*/  @!P2 IMAD.IADD R18, R18, 0x1, -R6 ;  /* 0x000000011212a824 */ /* 0x000fe200078e0a06 */
[----:B------:R-:W-:-:S03]  /*1da0*/  ISETP.GE.AND P2, PT, R131, RZ, PT ;  /* 0x000000ff8300720c */ /* 0x000fc60003f46270 */
[--C-:B------:R-:W-:Y:S01]  /*1db0*/  @!P6 IMAD.IADD R3, R3, 0x1, -R6.reuse ;  /* 0x000000010303e824 */ /* 0x100fe200078e0a06 */
[----:B------:R-:W-:Y:S01]  /*1dc0*/  ISETP.GE.AND P6, PT, R130, RZ, PT ;  /* 0x000000ff8200720c */ /* 0x000fe20003fc6270 */
[----:B------:R-:W-:Y:S01]  /*1dd0*/  @!P5 IMAD.IADD R16, R16, 0x1, -R6 ;  /* 0x000000011010d824 */ /* 0x000fe200078e0a06 */
[----:B------:R-:W-:-:S03]  /*1de0*/  ISETP.GE.AND P5, PT, R133, RZ, PT ;  /* 0x000000ff8500720c */ /* 0x000fc60003fa6270 */
[----:B------:R-:W-:Y:S02]  /*1df0*/  @!P4 IMAD.IADD R19, R19, 0x1, -R6 ;  /* 0x000000011313c824 */ /* 0x000fe400078e0a06 */
[----:B------:R-:W-:Y:S02]  /*1e00*/  @!P3 IMAD.MOV R14, RZ, RZ, -R14 ;  /* 0x000000ffff0eb224 */ /* 0x000fe400078e0a0e */
[----:B------:R-:W-:Y:S01]  /*1e10*/  @!P2 IMAD.MOV R16, RZ, RZ, -R16 ;  /* 0x000000ffff10a224 */ /* 0x000fe200078e0a10 */
[C---:B------:R-:W-:Y:S02]  /*1e20*/  ISETP.GT.U32.AND P3, PT, R6.reuse, R19, PT ;  /* 0x000000130600720c */ /* 0x040fe40003f64070 */
[C---:B------:R-:W-:Y:S01]  /*1e30*/  ISETP.GT.U32.AND P2, PT, R6.reuse, R25, PT ;  /* 0x000000190600720c */ /* 0x040fe20003f44070 */
[----:B------:R-:W-:Y:S01]  /*1e40*/  @!P6 IMAD.MOV R17, RZ, RZ, -R17 ;  /* 0x000000ffff11e224 */ /* 0x000fe200078e0a11 */
[C---:B------:R-:W-:Y:S01]  /*1e50*/  ISETP.GT.U32.AND P4, PT, R6.reuse, R18, PT ;  /* 0x000000120600720c */ /* 0x040fe20003f84070 */
[----:B------:R-:W-:Y:S01]  /*1e60*/  @!P5 IMAD.MOV R12, RZ, RZ, -R12 ;  /* 0x000000ffff0cd224 */ /* 0x000fe200078e0a0c */
[----:B------:R-:W-:-:S02]  /*1e70*/  ISETP.GT.U32.AND P6, PT, R6, R21, PT ;  /* 0x000000150600720c */ /* 0x000fc40003fc4070 */
[----:B------:R-:W-:-:S05]  /*1e80*/  ISETP.GT.U32.AND P5, PT, R6, R3, PT ;  /* 0x000000030600720c */ /* 0x000fca0003fa4070 */
[--C-:B------:R-:W-:Y:S01]  /*1e90*/  @!P3 IMAD.IADD R19, R19, 0x1, -R6.reuse ;  /* 0x000000011313b824 */ /* 0x100fe200078e0a06 */
[----:B------:R-:W-:Y:S01]  /*1ea0*/  ISETP.GE.AND P3, PT, R128, RZ, PT ;  /* 0x000000ff8000720c */ /* 0x000fe20003f66270 */
[--C-:B------:R-:W-:Y:S02]  /*1eb0*/  @!P2 IMAD.IADD R25, R25, 0x1, -R6.reuse ;  /* 0x000000011919a824 */ /* 0x100fe400078e0a06 */
[--C-:B------:R-:W-:Y:S01]  /*1ec0*/  @!P4 IMAD.IADD R18, R18, 0x1, -R6.reuse ;  /* 0x000000011212c824 */ /* 0x100fe200078e0a06 */
[C---:B------:R-:W-:Y:S01]  /*1ed0*/  ISETP.GT.U32.AND P4, PT, R6.reuse, R27, PT ;  /* 0x0000001b0600720c */ /* 0x040fe20003f84070 */
[--C-:B------:R-:W-:Y:S01]  /*1ee0*/  @!P6 IMAD.IADD R21, R21, 0x1, -R6.reuse ;  /* 0x000000011515e824 */ /* 0x100fe200078e0a06 */
[----:B------:R-:W-:Y:S01]  /*1ef0*/  ISETP.GT.U32.AND P6, PT, R6, R25, PT ;  /* 0x000000190600720c */ /* 0x000fe20003fc4070 */
[----:B------:R-:W-:Y:S01]  /*1f00*/  @!P5 IMAD.IADD R3, R3, 0x1, -R6 ;  /* 0x000000010303d824 */ /* 0x000fe200078e0a06 */
[----:B------:R-:W-:-:S03]  /*1f10*/  ISETP.GE.AND P5, PT, R129, RZ, PT ;  /* 0x000000ff8100720c */ /* 0x000fc60003fa6270 */
[----:B------:R-:W-:-:S04]  /*1f20*/  IMAD.MOV.U32 R20, RZ, RZ, R3 ;  /* 0x000000ffff147224 */ /* 0x000fc800078e0003 */
[----:B------:R-:W-:Y:S01]  /*1f30*/  @!P3 IMAD.MOV R20, RZ, RZ, -R20 ;  /* 0x000000ffff14b224 */ /* 0x000fe200078e0a14 */
[C---:B------:R-:W-:Y:S01]  /*1f40*/  ISETP.GT.U32.AND P3, PT, R6.reuse, R29, PT ;  /* 0x0000001d0600720c */ /* 0x040fe20003f64070 */
[--C-:B------:R-:W-:Y:S01]  /*1f50*/  @!P4 IMAD.IADD R27, R27, 0x1, -R6.reuse ;  /* 0x000000011b1bc824 */ /* 0x100fe200078e0a06 */
[----:B------:R-:W-:Y:S01]  /*1f60*/  ISETP.GE.AND P2, PT, R127, RZ, PT ;  /* 0x000000ff7f00720c */ /* 0x000fe20003f46270 */
[----:B------:R-:W-:Y:S01]  /*1f70*/  @!P6 IMAD.IADD R25, R25, 0x1, -R6 ;  /* 0x000000011919e824 */ /* 0x000fe200078e0a06 */
[----:B------:R-:W-:Y:S02]  /*1f80*/  ISETP.GT.U32.AND P4, PT, R6, R21, PT ;  /* 0x000000150600720c */ /* 0x000fe40003f84070 */
[----:B------:R-:W-:Y:S01]  /*1f90*/  ISETP.GE.AND P6, PT, R126, RZ, PT ;  /* 0x000000ff7e00720c */ /* 0x000fe20003fc6270 */
[----:B------:R-:W-:Y:S01]  /*1fa0*/  @!P5 IMAD.MOV R18, RZ, RZ, -R18 ;  /* 0x000000ffff12d224 */ /* 0x000fe200078e0a12 */
[----:B------:R-:W-:-:S05]  /*1fb0*/  ISETP.GT.U32.AND P5, PT, R6, R27, PT ;  /* 0x0000001b0600720c */ /* 0x000fca0003fa4070 */
[--C-:B------:R-:W-:Y:S01]  /*1fc0*/  @!P3 IMAD.IADD R29, R29, 0x1, -R6.reuse ;  /* 0x000000011d1db824 */ /* 0x100fe200078e0a06 */
[----:B------:R-:W-:Y:S01]  /*1fd0*/  ISETP.GE.AND P3, PT, R124, RZ, PT ;  /* 0x000000ff7c00720c */ /* 0x000fe20003f66270 */
[----:B------:R-:W-:Y:S01]  /*1fe0*/  @!P2 IMAD.MOV R19, RZ, RZ, -R19 ;  /* 0x000000ffff13a224 */ /* 0x000fe200078e0a13 */
[C---:B------:R-:W-:Y:S01]  /*1ff0*/  ISETP.GT.U32.AND P2, PT, R6.reuse, R23, PT ;  /* 0x000000170600720c */ /* 0x040fe20003f44070 */
[--C-:B------:R-:W-:Y:S01]  /*2000*/  @!P4 IMAD.IADD R21, R21, 0x1, -R6.reuse ;  /* 0x000000011515c824 */ /* 0x100fe200078e0a06 */
[C---:B------:R-:W-:Y:S01]  /*2010*/  ISETP.GT.U32.AND P4, PT, R6.reuse, R43, PT ;  /* 0x0000002b0600720c */ /* 0x040fe20003f84070 */
[----:B------:R-:W-:Y:S01]  /*2020*/  @!P6 IMAD.MOV R25, RZ, RZ, -R25 ;  /* 0x000000ffff19e224 */ /* 0x000fe200078e0a19 */
[----:B------:R-:W-:Y:S01]  /*2030*/  ISETP.GT.U32.AND P6, PT, R6, R29, PT ;  /* 0x0000001d0600720c */ /* 0x000fe20003fc4070 */
[----:B------:R-:W-:Y:S01]  /*2040*/  @!P5 IMAD.IADD R27, R27, 0x1, -R6 ;  /* 0x000000011b1bd824 */ /* 0x000fe200078e0a06 */
[----:B------:R-:W-:-:S05]  /*2050*/  ISETP.GE.AND P5, PT, R125, RZ, PT ;  /* 0x000000ff7d00720c */ /* 0x000fca0003fa6270 */
[----:B------:R-:W-:Y:S01]  /*2060*/  @!P3 IMAD.MOV R27, RZ, RZ, -R27 ;  /* 0x000000ffff1bb224 */ /* 0x000fe200078e0a1b */
[C---:B------:R-:W-:Y:S01]  /*2070*/  ISETP.GT.U32.AND P3, PT, R6.reuse, R33, PT ;  /* 0x000000210600720c */ /* 0x040fe20003f64070 */
[--C-:B------:R-:W-:Y:S02]  /*2080*/  @!P2 IMAD.IADD R23, R23, 0x1, -R6.reuse ;  /* 0x000000011717a824 */ /* 0x100fe400078e0a06 */
[--C-:B------:R-:W-:Y:S01]  /*2090*/  @!P4 IMAD.IADD R43, R43, 0x1, -R6.reuse ;  /* 0x000000012b2bc824 */ /* 0x100fe200078e0a06 */
[----:B------:R-:W-:Y:S01]  /*20a0*/  ISETP.GE.AND P4, PT, R123, RZ, PT ;  /* 0x000000ff7b00720c */ /* 0x000fe20003f86270 */
[----:B------:R-:W-:Y:S01]  /*20b0*/  @!P6 IMAD.IADD R29, R29, 0x1, -R6 ;  /* 0x000000011d1de824 */ /* 0x000fe200078e0a06 */
[C---:B------:R-:W-:Y:S02]  /*20c0*/  ISETP.GT.U32.AND P6, PT, R6.reuse, R35, PT ;  /* 0x000000230600720c */ /* 0x040fe40003fc4070 */
[C---:B------:R-:W-:Y:S01]  /*20d0*/  ISETP.GT.U32.AND P2, PT, R6.reuse, R23, PT ;  /* 0x000000170600720c */ /* 0x040fe20003f44070 */
[----:B------:R-:W-:Y:S01]  /*20e0*/  @!P5 IMAD.MOV R21, RZ, RZ, -R21 ;  /* 0x000000ffff15d224 */ /* 0x000fe200078e0a15 */
[----:B------:R-:W-:-:S03]  /*20f0*/  ISETP.GT.U32.AND P5, PT, R6, R43, PT ;  /* 0x0000002b0600720c */ /* 0x000fc60003fa4070 */
[----:B------:R-:W-:-:S04]  /*2100*/  @!P3 IMAD.IADD R33, R33, 0x1, -R6 ;  /* 0x000000012121b824 */ /* 0x000fc800078e0a06 */
[----:B------:R-:W-:Y:S01]  /*2110*/  @!P4 IMAD.MOV R29, RZ, RZ, -R29 ;  /* 0x000000ffff1dc224 */ /* 0x000fe200078e0a1d */
[----:B------:R-:W-:Y:S01]  /*2120*/  ISETP.GT.U32.AND P4, PT, R6, R33, PT ;  /* 0x000000210600720c */ /* 0x000fe20003f84070 */
[--C-:B------:R-:W-:Y:S01]  /*2130*/  @!P6 IMAD.IADD R35, R35, 0x1, -R6.reuse ;  /* 0x000000012323e824 */ /* 0x100fe200078e0a06 */
[----:B------:R-:W-:Y:S01]  /*2140*/  ISETP.GE.AND P3, PT, R121, RZ, PT ;  /* 0x000000ff7900720c */ /* 0x000fe20003f66270 */
[--C-:B------:R-:W-:Y:S01]  /*2150*/  @!P2 IMAD.IADD R23, R23, 0x1, -R6.reuse ;  /* 0x000000011717a824 */ /* 0x100fe200078e0a06 */
[----:B------:R-:W-:Y:S02]  /*2160*/  ISETP.GE.AND P2, PT, R122, RZ, PT ;  /* 0x000000ff7a00720c */ /* 0x000fe40003f46270 */
[C---:B------:R-:W-:Y:S01]  /*2170*/  ISETP.GT.U32.AND P6, PT, R6.reuse, R35, PT ;  /* 0x000000230600720c */ /* 0x040fe20003fc4070 */
[----:B------:R-:W-:Y:S01]  /*2180*/  @!P5 IMAD.IADD R43, R43, 0x1, -R6 ;  /* 0x000000012b2bd824 */ /* 0x000fe200078e0a06 */
[----:B------:R-:W-:-:S05]  /*2190*/  ISETP.GT.U32.AND P5, PT, R6, R39, PT ;  /* 0x000000270600720c */ /* 0x000fca0003fa4070 */
[--C-:B------:R-:W-:Y:S01]  /*21a0*/  @!P4 IMAD.IADD R33, R33, 0x1, -R6.reuse ;  /* 0x000000012121c824 */ /* 0x100fe200078e0a06 */
[C---:B------:R-:W-:Y:S01]  /*21b0*/  ISETP.GT.U32.AND P4, PT, R6.reuse, R51, PT ;  /* 0x000000330600720c */ /* 0x040fe20003f84070 */
[----:B------:R-:W-:Y:S01]  /*21c0*/  @!P3 IMAD.MOV R43, RZ, RZ, -R43 ;  /* 0x000000ffff2bb224 */ /* 0x000fe200078e0a2b */
[C---:B------:R-:W-:Y:S01]  /*21d0*/  ISETP.GT.U32.AND P3, PT, R6.reuse, R49, PT ;  /* 0x000000310600720c */ /* 0x040fe20003f64070 */
[----:B------:R-:W-:Y:S01]  /*21e0*/  @!P2 IMAD.MOV R23, RZ, RZ, -R23 ;  /* 0x000000ffff17a224 */ /* 0x000fe200078e0a17 */
[----:B------:R-:W-:Y:S01]  /*21f0*/  ISETP.GT.U32.AND P2, PT, R6, R31, PT ;  /* 0x0000001f0600720c */ /* 0x000fe20003f44070 */
[--C-:B------:R-:W-:Y:S01]  /*2200*/  @!P6 IMAD.IADD R35, R35, 0x1, -R6.reuse ;  /* 0x000000012323e824 */ /* 0x100fe200078e0a06 */
[----:B------:R-:W-:Y:S01]  /*2210*/  ISETP.GE.AND P6, PT, R120, RZ, PT ;  /* 0x000000ff7800720c */ /* 0x000fe20003fc6270 */
[----:B------:R-:W-:-:S05]  /*2220*/  @!P5 IMAD.IADD R39, R39, 0x1, -R6 ;  /* 0x000000012727d824 */ /* 0x000fca00078e0a06 */
[----:B------:R-:W-:Y:S01]  /*2230*/  ISETP.GT.U32.AND P5, PT, R6, R39, PT ;  /* 0x000000270600720c */ /* 0x000fe20003fa4070 */
[--C-:B------:R-:W-:Y:S02]  /*2240*/  @!P4 IMAD.IADD R51, R51, 0x1, -R6.reuse ;  /* 0x000000013333c824 */ /* 0x100fe400078e0a06 */
[--C-:B------:R-:W-:Y:S02]  /*2250*/  @!P3 IMAD.IADD R49, R49, 0x1, -R6.reuse ;  /* 0x000000013131b824 */ /* 0x100fe400078e0a06 */
[----:B------:R-:W-:Y:S01]  /*2260*/  @!P2 IMAD.IADD R31, R31, 0x1, -R6 ;  /* 0x000000011f1fa824 */ /* 0x000fe200078e0a06 */
[----:B------:R-:W-:Y:S01]  /*2270*/  ISETP.GE.AND P2, PT, R186, RZ, PT ;  /* 0x000000ffba00720c */ /* 0x000fe20003f46270 */
[----:B------:R-:W-:Y:S01]  /*2280*/  @!P6 IMAD.MOV R33, RZ, RZ, -R33 ;  /* 0x000000ffff21e224 */ /* 0x000fe200078e0a21 */
[C---:B------:R-:W-:Y:S02]  /*2290*/  ISETP.GT.U32.AND P6, PT, R6.reuse, R51, PT ;  /* 0x000000330600720c */ /* 0x040fe40003fc4070 */
[----:B------:R-:W-:-:S03]  /*22a0*/  ISETP.GT.U32.AND P4, PT, R6, R49, PT ;  /* 0x000000310600720c */ /* 0x000fc60003f84070 */
[----:B------:R-:W-:Y:S01]  /*22b0*/  @!P5 IMAD.IADD R39, R39, 0x1, -R6 ;  /* 0x000000012727d824 */ /* 0x000fe200078e0a06 */
[----:B------:R-:W-:Y:S02]  /*22c0*/  ISETP.GE.AND P5, PT, R111, RZ, PT ;  /* 0x000000ff6f00720c */ /* 0x000fe40003fa6270 */
[----:B------:R-:W-:-:S03]  /*22d0*/  ISETP.GT.U32.AND P3, PT, R6, R31, PT ;  /* 0x0000001f0600720c */ /* 0x000fc60003f64070 */
[----:B------:R-:W-:Y:S01]  /*22e0*/  @!P2 IMAD.MOV R39, RZ, RZ, -R39 ;  /* 0x000000ffff27a224 */ /* 0x000fe200078e0a27 */
[C---:B------:R-:W-:Y:S01]  /*22f0*/  ISETP.GT.U32.AND P2, PT, R6.reuse, R41, PT ;  /* 0x000000290600720c */ /* 0x040fe20003f44070 */
[--C-:B------:R-:W-:Y:S01]  /*2300*/  @!P6 IMAD.IADD R51, R51, 0x1, -R6.reuse ;  /* 0x000000013333e824 */ /* 0x100fe200078e0a06 */
[C---:B------:R-:W-:Y:S01]  /*2310*/  ISETP.GT.U32.AND P6, PT, R6.reuse, R47, PT ;  /* 0x0000002f0600720c */ /* 0x040fe20003fc4070 */
[----:B------:R-:W-:Y:S01]  /*2320*/  @!P4 IMAD.IADD R49, R49, 0x1, -R6 ;  /* 0x000000013131c824 */ /* 0x000fe200078e0a06 */
[----:B------:R-:W-:-:S03]  /*2330*/  ISETP.GT.U32.AND P4, PT, R6, R45, PT ;  /* 0x0000002d0600720c */ /* 0x000fc60003f84070 */
[----:B------:R-:W-:Y:S01]  /*2340*/  @!P5 IMAD.MOV R35, RZ, RZ, -R35 ;  /* 0x000000ffff23d224 */ /* 0x000fe200078e0a23 */
[----:B------:R-:W-:Y:S01]  /*2350*/  ISETP.GE.AND P5, PT, R137, RZ, PT ;  /* 0x000000ff8900720c */ /* 0x000fe20003fa6270 */
[----:B------:R-:W-:Y:S01]  /*2360*/  @!P3 IMAD.IADD R31, R31, 0x1, -R6 ;  /* 0x000000011f1fb824 */ /* 0x000fe200078e0a06 */
[----:B------:R-:W-:-:S03]  /*2370*/  ISETP.GE.AND P3, PT, R110, RZ, PT ;  /* 0x000000ff6e00720c */ /* 0x000fc60003f66270 */
[--C-:B------:R-:W-:Y:S01]  /*2380*/  @!P2 IMAD.IADD R41, R41, 0x1, -R6.reuse ;  /* 0x000000012929a824 */ /* 0x100fe200078e0a06 */
[----:B------:R-:W-:Y:S01]  /*2390*/  ISETP.GE.AND P2, PT, R109, RZ, PT ;  /* 0x000000ff6d00720c */ /* 0x000fe20003f46270 */
[--C-:B------:R-:W-:Y:S02]  /*23a0*/  @!P6 IMAD.IADD R47, R47, 0x1, -R6.reuse ;  /* 0x000000012f2fe824 */ /* 0x100fe400078e0a06 */
[----:B------:R-:W-:Y:S01]  /*23b0*/  @!P4 IMAD.IADD R45, R45, 0x1, -R6 ;  /* 0x000000012d2dc824 */ /* 0x000fe200078e0a06 */
[C---:B------:R-:W-:Y:S02]  /*23c0*/  ISETP.GT.U32.AND P4, PT, R6.reuse, R41, PT ;  /* 0x000000290600720c */ /* 0x040fe40003f84070 */
[C---:B------:R-:W-:Y:S01]  /*23d0*/  ISETP.GT.U32.AND P6, PT, R6.reuse, R47, PT ;  /* 0x0000002f0600720c */ /* 0x040fe20003fc4070 */
[----:B------:R-:W-:Y:S01]  /*23e0*/  @!P5 IMAD.MOV R31, RZ, RZ, -R31 ;  /* 0x000000ffff1fd224 */ /* 0x000fe200078e0a1f */
[C---:B------:R-:W-:Y:S01]  /*23f0*/  ISETP.GT.U32.AND P5, PT, R6.reuse, R45, PT ;  /* 0x0000002d0600720c */ /* 0x040fe20003fa4070 */
[----:B------:R-:W-:Y:S01]  /*2400*/  @!P3 IMAD.MOV R49, RZ, RZ, -R49 ;  /* 0x000000ffff31b224 */ /* 0x000fe200078e0a31 */
[----:B------:R-:W-:-:S03]  /*2410*/  ISETP.GT.U32.AND P3, PT, R6, R53, PT ;  /* 0x000000350600720c */ /* 0x000fc60003f64070 */
[----:B------:R-:W-:Y:S01]  /*2420*/  @!P2 IMAD.MOV R51, RZ, RZ, -R51 ;  /* 0x000000ffff33a224 */ /* 0x000fe200078e0a33 */
[----:B------:R-:W-:-:S03]  /*2430*/  ISETP.GT.U32.AND P2, PT, R6, R55, PT ;  /* 0x000000370600720c */ /* 0x000fc60003f44070 */
[--C-:B------:R-:W-:Y:S01]  /*2440*/  @!P4 IMAD.IADD R41, R41, 0x1, -R6.reuse ;  /* 0x000000012929c824 */ /* 0x100fe200078e0a06 */
[----:B------:R-:W-:Y:S01]  /*2450*/  ISETP.GT.U32.AND P4, PT, R6, R57, PT ;  /* 0x000000390600720c */ /* 0x000fe20003f84070 */
[--C-:B------:R-:W-:Y:S01]  /*2460*/  @!P6 IMAD.IADD R47, R47, 0x1, -R6.reuse ;  /* 0x000000012f2fe824 */ /* 0x100fe200078e0a06 */
[----:B------:R-:W-:Y:S01]  /*2470*/  ISETP.GE.AND P6, PT, R108, RZ, PT ;  /* 0x000000ff6c00720c */ /* 0x000fe20003fc6270 */
[--C-:B------:R-:W-:Y:S01]  /*2480*/  @!P5 IMAD.IADD R45, R45, 0x1, -R6.reuse ;  /* 0x000000012d2dd824 */ /* 0x100fe200078e0a06 */
[----:B------:R-:W-:Y:S01]  /*2490*/  ISETP.GT.U32.AND P5, PT, R6, R59, PT ;  /* 0x0000003b0600720c */ /* 0x000fe20003fa4070 */
[----:B------:R-:W-:Y:S01]  /*24a0*/  @!P3 IMAD.IADD R53, R53, 0x1, -R6 ;  /* 0x000000013535b824 */ /* 0x000fe200078e0a06 */
[----:B------:R-:W-:-:S03]  /*24b0*/  ISETP.GE.AND P3, PT, R107, RZ, PT ;  /* 0x000000ff6b00720c */ /* 0x000fc60003f66270 */
[----:B------:R-:W-:-:S04]  /*24c0*/  @!P2 IMAD.IADD R55, R55, 0x1, -R6 ;  /* 0x000000013737a824 */ /* 0x000fc800078e0a06 */
[--C-:B------:R-:W-:Y:S01]  /*24d0*/  @!P4 IMAD.IADD R57, R57, 0x1, -R6.reuse ;  /* 0x000000013939c824 */ /* 0x100fe200078e0a06 */
[C---:B------:R-:W-:Y:S01]  /*24e0*/  ISETP.GT.U32.AND P4, PT, R6.reuse, R53, PT ;  /* 0x000000350600720c */ /* 0x040fe20003f84070 */
[----:B------:R-:W-:Y:S01]  /*24f0*/  @!P6 IMAD.MOV R41, RZ, RZ, -R41 ;  /* 0x000000ffff29e224 */ /* 0x000fe200078e0a29 */
[----:B------:R-:W-:Y:S01]  /*2500*/  ISETP.GT.U32.AND P6, PT, R6, R55, PT ;  /* 0x000000370600720c */ /* 0x000fe20003fc4070 */
[----:B------:R-:W-:Y:S01]  /*2510*/  @!P5 IMAD.IADD R59, R59, 0x1, -R6 ;  /* 0x000000013b3bd824 */ /* 0x000fe200078e0a06 */
[----:B------:R-:W-:Y:S01]  /*2520*/  ISETP.GE.AND P2, PT, R106, RZ, PT ;  /* 0x000000ff6a00720c */ /* 0x000fe20003f46270 */
[----:B------:R-:W-:Y:S01]  /*2530*/  @!P3 IMAD.MOV R45, RZ, RZ, -R45 ;  /* 0x000000ffff2db224 */ /* 0x000fe200078e0a2d */
[C---:B------:R-:W-:Y:S02]  /*2540*/  ISETP.GT.U32.AND P3, PT, R6.reuse, R57, PT ;  /* 0x000000390600720c */ /* 0x040fe40003f64070 */
[----:B------:R-:W-:-:S05]  /*2550*/  ISETP.GT.U32.AND P5, PT, R6, R59, PT ;  /* 0x0000003b0600720c */ /* 0x000fca0003fa4070 */
[--C-:B------:R-:W-:Y:S01]  /*2560*/  @!P4 IMAD.IADD R53, R53, 0x1, -R6.reuse ;  /* 0x000000013535c824 */ /* 0x100fe200078e0a06 */
[C---:B------:R-:W-:Y:S01]  /*2570*/  ISETP.GT.U32.AND P4, PT, R6.reuse, R63, PT ;  /* 0x0000003f0600720c */ /* 0x040fe20003f84070 */
[--C-:B------:R-:W-:Y:S01]  /*2580*/  @!P6 IMAD.IADD R55, R55, 0x1, -R6.reuse ;  /* 0x000000013737e824 */ /* 0x100fe200078e0a06 */
[----:B------:R-:W-:Y:S01]  /*2590*/  ISETP.GT.U32.AND P6, PT, R6, R67, PT ;  /* 0x000000430600720c */ /* 0x000fe20003fc4070 */
[----:B------:R-:W-:Y:S01]  /*25a0*/  @!P2 IMAD.MOV R47, RZ, RZ, -R47 ;  /* 0x000000ffff2fa224 */ /* 0x000fe200078e0a2f */
[----:B------:R-:W-:Y:S01]  /*25b0*/  ISETP.GE.AND P2, PT, R105, RZ, PT ;  /* 0x000000ff6900720c */ /* 0x000fe20003f46270 */
[--C-:B------:R-:W-:Y:S01]  /*25c0*/  @!P3 IMAD.IADD R57, R57, 0x1, -R6.reuse ;  /* 0x000000013939b824 */ /* 0x100fe200078e0a06 */
[----:B------:R-:W-:Y:S01]  /*25d0*/  ISETP.GE.AND P3, PT, R104, RZ, PT ;  /* 0x000000ff6800720c */ /* 0x000fe20003f66270 */
[----:B------:R-:W-:Y:S01]  /*25e0*/  @!P5 IMAD.IADD R59, R59, 0x1, -R6 ;  /* 0x000000013b3bd824 */ /* 0x000fe200078e0a06 */
[----:B------:R-:W-:-:S05]  /*25f0*/  ISETP.GT.U32.AND P5, PT, R6, R69, PT ;  /* 0x000000450600720c */ /* 0x000fca0003fa4070 */
[--C-:B------:R-:W-:Y:S01]  /*2600*/  @!P4 IMAD.IADD R63, R63, 0x1, -R6.reuse ;  /* 0x000000013f3fc824 */ /* 0x100fe200078e0a06 */
[----:B------:R-:W-:Y:S01]  /*2610*/  ISETP.GE.AND P4, PT, R103, RZ, PT ;  /* 0x000000ff6700720c */ /* 0x000fe20003f86270 */
[--C-:B------:R-:W-:Y:S01]  /*2620*/  @!P6 IMAD.IADD R67, R67, 0x1, -R6.reuse ;  /* 0x000000014343e824 */ /* 0x100fe200078e0a06 */
[----:B------:R-:W-:Y:S01]  /*2630*/  ISETP.GE.AND P6, PT, R102, RZ, PT ;  /* 0x000000ff6600720c */ /* 0x000fe20003fc6270 */
[----:B------:R-:W-:Y:S01]  /*2640*/  @!P2 IMAD.MOV R53, RZ, RZ, -R53 ;  /* 0x000000ffff35a224 */ /* 0x000fe200078e0a35 */
[C---:B------:R-:W-:Y:S01]  /*2650*/  ISETP.GT.U32.AND P2, PT, R6.reuse, R63, PT ;  /* 0x0000003f0600720c */ /* 0x040fe20003f44070 */
[----:B------:R-:W-:Y:S01]  /*2660*/  @!P3 IMAD.MOV R55, RZ, RZ, -R55 ;  /* 0x000000ffff37b224 */ /* 0x000fe200078e0a37 */
[----:B------:R-:W-:Y:S01]  /*2670*/  ISETP.GT.U32.AND P3, PT, R6, R67, PT ;  /* 0x000000430600720c */ /* 0x000fe20003f64070 */
[----:B------:R-:W-:-:S05]  /*2680*/  @!P5 IMAD.IADD R69, R69, 0x1, -R6 ;  /* 0x000000014545d824 */ /* 0x000fca00078e0a06 */
[C---:B------:R-:W-:Y:S01]  /*2690*/  ISETP.GT.U32.AND P5, PT, R6.reuse, R69, PT ;  /* 0x000000450600720c */ /* 0x040fe20003fa4070 */
[----:B------:R-:W-:Y:S01]  /*26a0*/  @!P4 IMAD.MOV R57, RZ, RZ, -R57 ;  /* 0x000000ffff39c224 */ /* 0x000fe200078e0a39 */
[C---:B------:R-:W-:Y:S01]  /*26b0*/  ISETP.GT.U32.AND P4, PT, R6.reuse, R61, PT ;  /* 0x0000003d0600720c */ /* 0x040fe20003f84070 */
[----:B------:R-:W-:Y:S01]  /*26c0*/  @!P6 IMAD.MOV R59, RZ, RZ, -R59 ;  /* 0x000000ffff3be224 */ /* 0x000fe200078e0a3b */
[C---:B------:R-:W-:Y:S01]  /*26d0*/  ISETP.GT.U32.AND P6, PT, R6.reuse, R65, PT ;  /* 0x000000410600720c */ /* 0x040fe20003fc4070 */
[--C-:B------:R-:W-:Y:S01]  /*26e0*/  @!P2 IMAD.IADD R63, R63, 0x1, -R6.reuse ;  /* 0x000000013f3fa824 */ /* 0x100fe200078e0a06 */
[C---:B------:R-:W-:Y:S01]  /*26f0*/  ISETP.GT.U32.AND P2, PT, R6.reuse, R75, PT ;  /* 0x0000004b0600720c */ /* 0x040fe20003f44070 */
[----:B------:R-:W-:Y:S01]  /*2700*/  @!P3 IMAD.IADD R67, R67, 0x1, -R6 ;  /* 0x000000014343b824 */ /* 0x000fe200078e0a06 */
[----:B------:R-:W-:-:S05]  /*2710*/  ISETP.GT.U32.AND P3, PT, R6, R73, PT ;  /* 0x000000490600720c */ /* 0x000fca0003f64070 */
[--C-:B------:R-:W-:Y:S01]  /*2720*/  @!P5 IMAD.IADD R69, R69, 0x1, -R6.reuse ;  /* 0x000000014545d824 */ /* 0x100fe200078e0a06 */
[----:B------:R-:W-:Y:S01]  /*2730*/  ISETP.GE.AND P5, PT, R101, RZ, PT ;  /* 0x000000ff6500720c */ /* 0x000fe20003fa6270 */
[--C-:B------:R-:W-:Y:S02]  /*2740*/  @!P4 IMAD.IADD R61, R61, 0x1, -R6.reuse ;  /* 0x000000013d3dc824 */ /* 0x100fe400078e0a06 */
[--C-:B------:R-:W-:Y:S01]  /*2750*/  @!P6 IMAD.IADD R65, R65, 0x1, -R6.reuse ;  /* 0x000000014141e824 */ /* 0x100fe200078e0a06 */
[----:B------:R-:W-:Y:S01]  /*2760*/  ISETP.GE.AND P6, PT, R99, RZ, PT ;  /* 0x000000ff6300720c */ /* 0x000fe20003fc6270 */
[--C-:B------:R-:W-:Y:S01]  /*2770*/  @!P2 IMAD.IADD R75, R75, 0x1, -R6.reuse ;  /* 0x000000014b4ba824 */ /* 0x100fe200078e0a06 */
[----:B------:R-:W-:Y:S02]  /*2780*/  ISETP.GE.AND P4, PT, R100, RZ, PT ;  /* 0x000000ff6400720c */ /* 0x000fe40003f86270 */
[----:B------:R-:W-:Y:S01]  /*2790*/  ISETP.GT.U32.AND P2, PT, R6, R61, PT ;  /* 0x0000003d0600720c */ /* 0x000fe20003f44070 */
[----:B------:R-:W-:-:S02]  /*27a0*/  @!P3 IMAD.IADD R73, R73, 0x1, -R6 ;  /* 0x000000014949b824 */ /* 0x000fc400078e0a06 */
[----:B------:R-:W-:Y:S02]  /*27b0*/  IMAD.MOV.U32 R22, RZ, RZ, R69 ;  /* 0x000000ffff167224 */ /* 0x000fe400078e0045 */
[----:B------:R-:W-:Y:S01]  /*27c0*/  @!P5 IMAD.MOV R63, RZ, RZ, -R63 ;  /* 0x000000ffff3fd224 */ /* 0x000fe200078e0a3f */
[C---:B------:R-:W-:Y:S02]  /*27d0*/  ISETP.GT.U32.AND P5, PT, R6.reuse, R73, PT ;  /* 0x000000490600720c */ /* 0x040fe40003fa4070 */
[C---:B------:R-:W-:Y:S01]  /*27e0*/  ISETP.GT.U32.AND P3, PT, R6.reuse, R65, PT ;  /* 0x000000410600720c */ /* 0x040fe20003f64070 */
[----:B------:R-:W-:Y:S01]  /*27f0*/  @!P6 IMAD.MOV R22, RZ, RZ, -R22 ;  /* 0x000000ffff16e224 */ /* 0x000fe200078e0a16 */
[C---:B------:R-:W-:Y:S01]  /*2800*/  ISETP.GT.U32.AND P6, PT, R6.reuse, R113, PT ;  /* 0x000000710600720c */ /* 0x040fe20003fc4070 */
[----:B------:R-:W-:Y:S01]  /*2810*/  @!P4 IMAD.MOV R67, RZ, RZ, -R67 ;  /* 0x000000ffff43c224 */ /* 0x000fe200078e0a43 */
[C---:B------:R-:W-:Y:S01]  /*2820*/  ISETP.GT.U32.AND P4, PT, R6.reuse, R75, PT ;  /* 0x0000004b0600720c */ /* 0x040fe20003f84070 */
[----:B------:R-:W-:Y:S01]  /*2830*/  @!P2 IMAD.IADD R61, R61, 0x1, -R6 ;  /* 0x000000013d3da824 */ /* 0x000fe200078e0a06 */
[----:B------:R-:W-:-:S02]  /*2840*/  ISETP.GT.U32.AND P2, PT, R6, R71, PT ;  /* 0x000000470600720c */ /* 0x000fc40003f44070 */
[----:B------:R-:W-:-:S03]  /*2850*/  LOP3.LUT R91, R134, 0x94, RZ, 0xfc, !PT ;  /* 0x00000094865b7812 */ /* 0x000fc600078efcff */
[--C-:B------:R-:W-:Y:S01]  /*2860*/  @!P5 IMAD.IADD R73, R73, 0x1, -R6.reuse ;  /* 0x000000014949d824 */ /* 0x100fe200078e0a06 */
[----:B------:R-:W-:Y:S01]  /*2870*/  IABS R30, R91 ;  /* 0x0000005b001e7213 */ /* 0x000fe20000000000 */
[--C-:B------:R-:W-:Y:S01]  /*2880*/  @!P3 IMAD.IADD R65, R65, 0x1, -R6.reuse ;  /* 0x000000014141b824 */ /* 0x100fe200078e0a06 */
[----:B------:R-:W-:Y:S01]  /*2890*/  ISETP.GE.AND P5, PT, R97, RZ, PT ;  /* 0x000000ff6100720c */ /* 0x000fe20003fa6270 */
[----:B------:R-:W-:Y:S01]  /*28a0*/  @!P6 IMAD.IADD R113, R113, 0x1, -R6 ;  /* 0x000000017171e824 */ /* 0x000fe200078e0a06 */
[----:B------:R-:W-:Y:S01]  /*28b0*/  ISETP.GT.U32.AND P3, PT, R6, R115, PT ;  /* 0x000000730600720c */ /* 0x000fe20003f64070 */
[----:B0-----:R-:W-:Y:S01]  /*28c0*/  IMAD.HI.U32 R0, R7, R30, RZ ;  /* 0x0000001e07007227 */ /* 0x001fe200078e00ff */
[----:B------:R-:W-:-:S03]  /*28d0*/  ISETP.GE.AND P6, PT, R96, RZ, PT ;  /* 0x000000ff6000720c */ /* 0x000fc60003fc6270 */
[--C-:B------:R-:W-:Y:S01]  /*28e0*/  @!P4 IMAD.IADD R75, R75, 0x1, -R6.reuse ;  /* 0x000000014b4bc824 */ /* 0x100fe200078e0a06 */
[----:B------:R-:W-:Y:S01]  /*28f0*/  ISETP.GE.AND P4, PT, R98, RZ, PT ;  /* 0x000000ff6200720c */ /* 0x000fe20003f86270 */
[----:B------:R-:W-:Y:S01]  /*2900*/  @!P2 IMAD.IADD R71, R71, 0x1, -R6 ;  /* 0x000000014747a824 */ /* 0x000fe200078e0a06 */
[----:B------:R-:W-:Y:S01]  /*2910*/  ISETP.GE.AND P2, PT, R95, RZ, PT ;  /* 0x000000ff5f00720c */ /* 0x000fe20003f46270 */
[----:B------:R-:W-:Y:S01]  /*2920*/  IMAD.MOV R77, RZ, RZ, -R0 ;  /* 0x000000ffff4d7224 */ /* 0x000fe200078e0a00 */
[C---:B------:R-:W-:Y:S01]  /*2930*/  LOP3.LUT R90, R134.reuse, 0x98, RZ, 0xfc, !PT ;  /* 0x00000098865a7812 */ /* 0x040fe200078efcff */
[----:B------:R-:W-:Y:S01]  /*2940*/  IMAD.MOV.U32 R24, RZ, RZ, R75 ;  /* 0x000000ffff187224 */ /* 0x000fe200078e004b */
[----:B------:R-:W-:Y:S01]  /*2950*/  LOP3.LUT R89, R134, 0x9c, RZ, 0xfc, !PT ;  /* 0x0000009c86597812 */ /* 0x000fe200078efcff */
[C---:B------:R-:W-:Y:S02]  /*2960*/  IMAD R30, R6.reuse, R77, R30 ;  /* 0x0000004d061e7224 */ /* 0x040fe400078e021e */
[----:B------:R-:W-:Y:S01]  /*2970*/  @!P5 IMAD.MOV R65, RZ, RZ, -R65 ;  /* 0x000000ffff41d224 */ /* 0x000fe200078e0a41 */
[C---:B------:R-:W-:Y:S01]  /*2980*/  ISETP.GT.U32.AND P5, PT, R6.reuse, R71, PT ;  /* 0x000000470600720c */ /* 0x040fe20003fa4070 */
[----:B------:R-:W-:Y:S01]  /*2990*/  @!P3 IMAD.IADD R115, R115, 0x1, -R6 ;  /* 0x000000017373b824 */ /* 0x000fe200078e0a06 */
[----:B------:R-:W-:Y:S01]  /*29a0*/  IABS R32, R90 ;  /* 0x0000005a00207213 */ /* 0x000fe20000000000 */
[----:B------:R-:W-:Y:S01]  /*29b0*/  IMAD.MOV.U32 R26, RZ, RZ, R73 ;  /* 0x000000ffff1a7224 */ /* 0x000fe200078e0049 */
[----:B------:R-:W-:Y:S01]  /*29c0*/  IABS R34, R89 ;  /* 0x0000005900227213 */ /* 0x000fe20000000000 */
[----:B------:R-:W-:Y:S01]  /*29d0*/  @!P6 IMAD.MOV R24, RZ, RZ, -R24 ;  /* 0x000000ffff18e224 */ /* 0x000fe200078e0a18 */
[----:B------:R-:W-:-:S02]  /*29e0*/  ISETP.GT.U32.AND P3, PT, R6, R113, PT ;  /* 0x000000710600720c */ /* 0x000fc40003f64070 */
[----:B------:R-:W-:Y:S01]  /*29f0*/  ISETP.GT.U32.AND P6, PT, R6, R30, PT ;  /* 0x0000001e0600720c */ /* 0x000fe20003fc4070 */
[----:B------:R-:W-:Y:S01]  /*2a00*/  @!P4 IMAD.MOV R61, RZ, RZ, -R61 ;  /* 0x000000ffff3dc224 */ /* 0x000fe200078e0a3d */
[----:B------:R-:W-:Y:S01]  /*2a10*/  LOP3.LUT R88, R134, 0xa0, RZ, 0xfc, !PT ;  /* 0x000000a086587812 */ /* 0x000fe200078efcff */
[----:B------:R-:W-:Y:S01]  /*2a20*/  @!P2 IMAD.MOV R26, RZ, RZ, -R26 ;  /* 0x000000ffff1aa224 */ /* 0x000fe200078e0a1a */
[----:B------:R-:W-:Y:S01]  /*2a30*/  ISETP.GT.U32.AND P4, PT, R6, R115, PT ;  /* 0x000000730600720c */ /* 0x000fe20003f84070 */
[----:B------:R-:W-:Y:S01]  /*2a40*/  IMAD.HI.U32 R2, R7, R32, RZ ;  /* 0x0000002007027227 */ /* 0x000fe200078e00ff */
[----:B------:R-:W-:-:S03]  /*2a50*/  ISETP.GE.AND P2, PT, R94, RZ, PT ;  /* 0x000000ff5e00720c */ /* 0x000fc60003f46270 */
[----:B------:R-:W-:Y:S01]  /*2a60*/  IMAD.HI.U32 R0, R7, R34, RZ ;  /* 0x0000002207007227 */ /* 0x000fe200078e00ff */
[C---:B------:R-:W-:Y:S02]  /*2a70*/  LOP3.LUT R87, R134.reuse, 0xa4, RZ, 0xfc, !PT ;  /* 0x000000a486577812 */ /* 0x040fe400078efcff */
[----:B------:R-:W-:Y:S01]  /*2a80*/  IABS R36, R88 ;  /* 0x0000005800247213 */ /* 0x000fe20000000000 */
[----:B--2---:R-:W-:Y:S02]  /*2a90*/  IMAD.MOV R79, RZ, RZ, -R2 ;  /* 0x000000ffff4f7224 */ /* 0x004fe400078e0a02 */
[----:B------:R-:W-:Y:S01]  /*2aa0*/  IMAD.MOV R77, RZ, RZ, -R0 ;  /* 0x000000ffff4d7224 */ /* 0x000fe200078e0a00 */
[----:B------:R-:W-:Y:S01]  /*2ab0*/  IABS R38, R87 ;  /* 0x0000005700267213 */ /* 0x000fe20000000000 */
[----:B------:R-:W-:Y:S01]  /*2ac0*/  @!P5 IMAD.IADD R71, R71, 0x1, -R6 ;  /* 0x000000014747d824 */ /* 0x000fe200078e0a06 */
[----:B------:R-:W-:Y:S01]  /*2ad0*/  LOP3.LUT R86, R134, 0xa8, RZ, 0xfc, !PT ;  /* 0x000000a886567812 */ /* 0x000fe200078efcff */
[C---:B------:R-:W-:Y:S01]  /*2ae0*/  IMAD R32, R6.reuse, R79, R32 ;  /* 0x0000004f06207224 */ /* 0x040fe200078e0220 */
[----:B------:R-:W-:Y:S01]  /*2af0*/  ISETP.GE.AND P5, PT, R93, RZ, PT ;  /* 0x000000ff5d00720c */ /* 0x000fe20003fa6270 */
[----:B------:R-:W-:-:S02]  /*2b00*/  IMAD R34, R6, R77, R34 ;  /* 0x0000004d06227224 */ /* 0x000fc400078e0222 */
[----:B------:R-:W-:Y:S01]  /*2b10*/  IMAD.HI.U32 R0, R7, R36, RZ ;  /* 0x0000002407007227 */ /* 0x000fe200078e00ff */
[----:B------:R-:W-:-:S03]  /*2b20*/  IABS R40, R86 ;  /* 0x0000005600287213 */ /* 0x000fc60000000000 */
[--C-:B------:R-:W-:Y:S02]  /*2b30*/  @!P3 IMAD.IADD R113, R113, 0x1, -R6.reuse ;  /* 0x000000017171b824 */ /* 0x100fe400078e0a06 */
[----:B------:R-:W-:Y:S01]  /*2b40*/  @!P6 IMAD.IADD R30, R30, 0x1, -R6 ;  /* 0x000000011e1ee824 */ /* 0x000fe200078e0a06 */
[----:B------:R-:W-:Y:S01]  /*2b50*/  ISETP.GE.AND P6, PT, R92, RZ, PT ;  /* 0x000000ff5c00720c */ /* 0x000fe20003fc6270 */
[----:B------:R-:W-:Y:S01]  /*2b60*/  IMAD.HI.U32 R2, R7, R38, RZ ;  /* 0x0000002607027227 */ /* 0x000fe200078e00ff */
[----:B------:R-:W-:-:S03]  /*2b70*/  ISETP.GT.U32.AND P3, PT, R6, R32, PT ;  /* 0x000000200600720c */ /* 0x000fc60003f64070 */
[----:B------:R-:W-:Y:S02]  /*2b80*/  IMAD.MOV R77, RZ, RZ, -R0 ;  /* 0x000000ffff4d7224 */ /* 0x000fe400078e0a00 */
[----:B------:R-:W-:Y:S01]  /*2b90*/  @!P4 IMAD.IADD R115, R115, 0x1, -R6 ;  /* 0x000000017373c824 */ /* 0x000fe200078e0a06 */
[C---:B------:R-:W-:Y:S01]  /*2ba0*/  ISETP.GT.U32.AND P4, PT, R6.reuse, R34, PT ;  /* 0x000000220600720c */ /* 0x040fe20003f84070 */
[----:B------:R-:W-:Y:S01]  /*2bb0*/  @!P2 IMAD.MOV R113, RZ, RZ, -R113 ;  /* 0x000000ffff71a224 */ /* 0x000fe200078e0a71 */
[----:B------:R-:W-:Y:S01]  /*2bc0*/  ISETP.GT.U32.AND P2, PT, R6, R30, PT ;  /* 0x0000001e0600720c */ /* 0x000fe20003f44070 */
[----:B------:R-:W-:Y:S02]  /*2bd0*/  IMAD.MOV R3, RZ, RZ, -R2 ;  /* 0x000000ffff037224 */ /* 0x000fe400078e0a02 */
[----:B------:R-:W-:-:S04]  /*2be0*/  IMAD.HI.U32 R0, R7, R40, RZ ;  /* 0x0000002807007227 */ /* 0x000fc800078e00ff */
[C---:B------:R-:W-:Y:S02]  /*2bf0*/  IMAD R36, R6.reuse, R77, R36 ;  /* 0x0000004d06247224 */ /* 0x040fe400078e0224 */
[----:B------:R-:W-:Y:S02]  /*2c00*/  IMAD.MOV.U32 R28, RZ, RZ, R71 ;  /* 0x000000ffff1c7224 */ /* 0x000fe400078e0047 */
[C---:B------:R-:W-:Y:S02]  /*2c10*/  IMAD R38, R6.reuse, R3, R38 ;  /* 0x0000000306267224 */ /* 0x040fe400078e0226 */
[----:B------:R-:W-:Y:S02]  /*2c20*/  IMAD.MOV R77, RZ, RZ, -R0 ;  /* 0x000000ffff4d7224 */ /* 0x000fe400078e0a00 */
[----:B------:R-:W-:Y:S01]  /*2c30*/  @!P5 IMAD.MOV R28, RZ, RZ, -R28 ;  /* 0x000000ffff1cd224 */ /* 0x000fe200078e0a1c */
[C---:B------:R-:W-:Y:S01]  /*2c40*/  ISETP.GT.U32.AND P5, PT, R6.reuse, R36, PT ;  /* 0x000000240600720c */ /* 0x040fe20003fa4070 */
[----:B------:R-:W-:-:S02]  /*2c50*/  IMAD R40, R6, R77, R40 ;  /* 0x0000004d06287224 */ /* 0x000fc400078e0228 */
[----:B------:R-:W-:Y:S01]  /*2c60*/  @!P6 IMAD.MOV R115, RZ, RZ, -R115 ;  /* 0x000000ffff73e224 */ /* 0x000fe200078e0a73 */
[----:B------:R-:W-:Y:S01]  /*2c70*/  ISETP.GT.U32.AND P6, PT, R6, R38, PT ;  /* 0x000000260600720c */ /* 0x000fe20003fc4070 */
[--C-:B------:R-:W-:Y:S01]  /*2c80*/  @!P3 IMAD.IADD R32, R32, 0x1, -R6.reuse ;  /* 0x000000012020b824 */ /* 0x100fe200078e0a06 */
[----:B------:R-:W-:Y:S01]  /*2c90*/  LOP3.LUT R85, R134, 0xac, RZ, 0xfc, !PT ;  /* 0x000000ac86557812 */ /* 0x000fe200078efcff */
[--C-:B------:R-:W-:Y:S02]  /*2ca0*/  @!P4 IMAD.IADD R34, R34, 0x1, -R6.reuse ;  /* 0x000000012222c824 */ /* 0x100fe400078e0a06 */
[----:B------:R-:W-:Y:S01]  /*2cb0*/  @!P2 IMAD.IADD R30, R30, 0x1, -R6 ;  /* 0x000000011e1ea824 */ /* 0x000fe200078e0a06 */
[C---:B------:R-:W-:Y:S02]  /*2cc0*/  ISETP.GT.U32.AND P2, PT, R6.reuse, R40, PT ;  /* 0x000000280600720c */ /* 0x040fe40003f44070 */
[----:B------:R-:W-:Y:S02]  /*2cd0*/  IABS R42, R85 ;  /* 0x00000055002a7213 */ /* 0x000fe40000000000 */
[----:B------:R-:W-:-:S02]  /*2ce0*/  ISETP.GT.U32.AND P3, PT, R6, R32, PT ;  /* 0x000000200600720c */ /* 0x000fc40003f64070 */
[----:B------:R-:W-:Y:S01]  /*2cf0*/  ISETP.GT.U32.AND P4, PT, R6, R34, PT ;  /* 0x000000220600720c */ /* 0x000fe20003f84070 */
[--C-:B------:R-:W-:Y:S01]  /*2d00*/  @!P5 IMAD.IADD R36, R36, 0x1, -R6.reuse ;  /* 0x000000012424d824 */ /* 0x100fe200078e0a06 */
[----:B------:R-:W-:Y:S01]  /*2d10*/  LOP3.LUT R84, R134, 0xb0, RZ, 0xfc, !PT ;  /* 0x000000b086547812 */ /* 0x000fe200078efcff */
[----:B------:R-:W-:Y:S01]  /*2d20*/  IMAD.HI.U32 R2, R7, R42, RZ ;  /* 0x0000002a07027227 */ /* 0x000fe200078e00ff */
[----:B------:R-:W-:Y:S02]  /*2d30*/  ISETP.GE.AND P5, PT, R89, RZ, PT ;  /* 0x000000ff5900720c */ /* 0x000fe40003fa6270 */
[----:B------:R-:W-:Y:S01]  /*2d40*/  IABS R44, R84 ;  /* 0x00000054002c7213 */ /* 0x000fe20000000000 */
[----:B------:R-:W-:Y:S02]  /*2d50*/  @!P6 IMAD.IADD R38, R38, 0x1, -R6 ;  /* 0x000000012626e824 */ /* 0x000fe400078e0a06 */
[----:B------:R-:W-:Y:S02]  /*2d60*/  IMAD.MOV R79, RZ, RZ, -R2 ;  /* 0x000000ffff4f7224 */ /* 0x000fe400078e0a02 */
[----:B------:R-:W-:Y:S01]  /*2d70*/  @!P2 IMAD.IADD R40, R40, 0x1, -R6 ;  /* 0x000000012828a824 */ /* 0x000fe200078e0a06 */
[C---:B------:R-:W-:Y:S01]  /*2d80*/  ISETP.GT.U32.AND P2, PT, R6.reuse, R38, PT ;  /* 0x000000260600720c */ /* 0x040fe20003f44070 */
[----:B------:R-:W-:Y:S01]  /*2d90*/  IMAD.HI.U32 R3, R7, R44, RZ ;  /* 0x0000002c07037227 */ /* 0x000fe200078e00ff */
[----:B------:R-:W-:-:S03]  /*2da0*/  ISETP.GT.U32.AND P6, PT, R6, R36, PT ;  /* 0x000000240600720c */ /* 0x000fc60003fc4070 */
[----:B------:R-:W-:Y:S02]  /*2db0*/  IMAD R42, R6, R79, R42 ;  /* 0x0000004f062a7224 */ /* 0x000fe400078e022a */
[--C-:B------:R-:W-:Y:S01]  /*2dc0*/  @!P3 IMAD.IADD R32, R32, 0x1, -R6.reuse ;  /* 0x000000012020b824 */ /* 0x100fe200078e0a06 */
[----:B------:R-:W-:Y:S01]  /*2dd0*/  ISETP.GE.AND P3, PT, R91, RZ, PT ;  /* 0x000000ff5b00720c */ /* 0x000fe20003f66270 */
[----:B------:R-:W-:Y:S01]  /*2de0*/  @!P4 IMAD.IADD R34, R34, 0x1, -R6 ;  /* 0x000000012222c824 */ /* 0x000fe200078e0a06 */
[----:B------:R-:W-:Y:S01]  /*2df0*/  LOP3.LUT R83, R134, 0xb4, RZ, 0xfc, !PT ;  /* 0x000000b486537812 */ /* 0x000fe200078efcff */
[----:B------:R-:W-:Y:S01]  /*2e00*/  IMAD.MOV R3, RZ, RZ, -R3 ;  /* 0x000000ffff037224 */ /* 0x000fe200078e0a03 */
[----:B------:R-:W-:Y:S01]  /*2e10*/  ISETP.GE.AND P4, PT, R90, RZ, PT ;  /* 0x000000ff5a00720c */ /* 0x000fe20003f86270 */
[----:B------:R-:W-:Y:S01]  /*2e20*/  @!P5 IMAD.MOV R34, RZ, RZ, -R34 ;  /* 0x000000ffff22d224 */ /* 0x000fe200078e0a22 */
[C---:B------:R-:W-:Y:S01]  /*2e30*/  ISETP.GT.U32.AND P5, PT, R6.reuse, R42, PT ;  /* 0x0000002a0600720c */ /* 0x040fe20003fa4070 */
[----:B------:R-:W-:Y:S01]  /*2e40*/  IMAD R44, R6, R3, R44 ;  /* 0x00000003062c7224 */ /* 0x000fe200078e022c */
[----:B------:R-:W-:-:S02]  /*2e50*/  IABS R46, R83 ;  /* 0x00000053002e7213 */ /* 0x000fc40000000000 */
[----:B------:R-:W-:Y:S01]  /*2e60*/  LOP3.LUT R82, R134, 0xb8, RZ, 0xfc, !PT ;  /* 0x000000b886527812 */ /* 0x000fe200078efcff */
[----:B------:R-:W-:Y:S01]  /*2e70*/  @!P2 IMAD.IADD R38, R38, 0x1, -R6 ;  /* 0x000000012626a824 */ /* 0x000fe200078e0a06 */
[----:B------:R-:W-:Y:S01]  /*2e80*/  LOP3.LUT R81, R134, 0xbc, RZ, 0xfc, !PT ;  /* 0x000000bc86517812 */ /* 0x000fe200078efcff */
[----:B------:R-:W-:Y:S01]  /*2e90*/  IMAD.HI.U32 R0, R7, R46, RZ ;  /* 0x0000002e07007227 */ /* 0x000fe200078e00ff */
[----:B------:R-:W-:Y:S02]  /*2ea0*/  IABS R48, R82 ;  /* 0x0000005200307213 */ /* 0x000fe40000000000 */
[----:B------:R-:W-:Y:S01]  /*2eb0*/  ISETP.GT.U32.AND P2, PT, R6, R44, PT ;  /* 0x0000002c0600720c */ /* 0x000fe20003f44070 */
[----:B------:R-:W-:Y:S01]  /*2ec0*/  @!P3 IMAD.MOV R30, RZ, RZ, -R30 ;  /* 0x000000ffff1eb224 */ /* 0x000fe200078e0a1e */
[----:B------:R-:W-:Y:S01]  /*2ed0*/  IABS R117, R81 ;  /* 0x0000005100757213 */ /* 0x000fe20000000000 */
[----:B------:R-:W-:Y:S01]  /*2ee0*/  @!P6 IMAD.IADD R36, R36, 0x1, -R6 ;  /* 0x000000012424e824 */ /* 0x000fe200078e0a06 */
[----:B------:R-:W-:Y:S01]  /*2ef0*/  ISETP.GT.U32.AND P3, PT, R6, R40, PT ;  /* 0x000000280600720c */ /* 0x000fe20003f64070 */
[----:B------:R-:W-:Y:S01]  /*2f00*/  IMAD.MOV R3, RZ, RZ, -R0 ;  /* 0x000000ffff037224 */ /* 0x000fe200078e0a00 */
[----:B------:R-:W-:Y:S01]  /*2f10*/  ISETP.GE.AND P6, PT, R87, RZ, PT ;  /* 0x000000ff5700720c */ /* 0x000fe20003fc6270 */
[----:B------:R-:W-:Y:S01]  /*2f20*/  @!P4 IMAD.MOV R32, RZ, RZ, -R32 ;  /* 0x000000ffff20c224 */ /* 0x000fe200078e0a20 */
[----:B------:R-:W-:Y:S01]  /*2f30*/  ISETP.GE.AND P4, PT, R88, RZ, PT ;  /* 0x000000ff5800720c */ /* 0x000fe20003f86270 */
[----:B------:R-:W-:-:S04]  /*2f40*/  IMAD.HI.U32 R2, R7, R48, RZ ;  /* 0x0000003007027227 */ /* 0x000fc800078e00ff */
[----:B------:R-:W-:Y:S01]  /*2f50*/  @!P5 IMAD.IADD R42, R42, 0x1, -R6 ;  /* 0x000000012a2ad824 */ /* 0x000fe200078e0a06 */
[----:B------:R-:W-:Y:S01]  /*2f60*/  ISETP.GE.AND P5, PT, R86, RZ, PT ;  /* 0x000000ff5600720c */ /* 0x000fe20003fa6270 */
[----:B------:R-:W-:Y:S02]  /*2f70*/  IMAD R46, R6, R3, R46 ;  /* 0x00000003062e7224 */ /* 0x000fe400078e022e */
[----:B------:R-:W-:Y:S01]  /*2f80*/  IMAD.HI.U32 R0, R7, R117, RZ ;  /* 0x0000007507007227 */ /* 0x000fe200078e00ff */
[----:B------:R-:W-:-:S03]  /*2f90*/  LOP3.LUT R80, R134, 0xc0, RZ, 0xfc, !PT ;  /* 0x000000c086507812 */ /* 0x000fc600078efcff */
[----:B------:R-:W-:Y:S02]  /*2fa0*/  IMAD.MOV R3, RZ, RZ, -R2 ;  /* 0x000000ffff037224 */ /* 0x000fe400078e0a02 */
[----:B------:R-:W-:Y:S02]  /*2fb0*/  IMAD.MOV R0, RZ, RZ, -R0 ;  /* 0x000000ffff007224 */ /* 0x000fe400078e0a00 */
[----:B------:R-:W-:Y:S01]  /*2fc0*/  IMAD R48, R6, R3, R48 ;  /* 0x0000000306307224 */ /* 0x000fe200078e0230 */
[----:B------:R-:W-:Y:S01]  /*2fd0*/  IABS R139, R80 ;  /* 0x00000050008b7213 */ /* 0x000fe20000000000 */
[--C-:B------:R-:W-:Y:S02]  /*2fe0*/  @!P2 IMAD.IADD R44, R44, 0x1, -R6.reuse ;  /* 0x000000012c2ca824 */ /* 0x100fe400078e0a06 */
[----:B------:R-:W-:Y:S02]  /*2ff0*/  IMAD R117, R6, R0, R117 ;  /* 0x0000000006757224 */ /* 0x000fe400078e0275 */
[----:B------:R-:W-:-:S02]  /*3000*/  @!P3 IMAD.IADD R40, R40, 0x1, -R6 ;  /* 0x000000012828b824 */ /* 0x000fc400078e0a06 */
[----:B------:R-:W-:Y:S01]  /*3010*/  @!P6 IMAD.MOV R38, RZ, RZ, -R38 ;  /* 0x000000ffff26e224 */ /* 0x000fe200078e0a26 */
[C---:B------:R-:W-:Y:S01]  /*3020*/  ISETP.GT.U32.AND P6, PT, R6.reuse, R48, PT ;  /* 0x000000300600720c */ /* 0x040fe20003fc4070 */
[----:B------:R-:W-:Y:S01]  /*3030*/  @!P4 IMAD.MOV R36, RZ, RZ, -R36 ;  /* 0x000000ffff24c224 */ /* 0x000fe200078e0a24 */
[----:B------:R-:W-:Y:S01]  /*3040*/  ISETP.GT.U32.AND P4, PT, R6, R44, PT ;  /* 0x0000002c0600720c */ /* 0x000fe20003f84070 */
[----:B------:R-:W-:-:S04]  /*3050*/  IMAD.HI.U32 R0, R7, R139, RZ ;  /* 0x0000008b07007227 */ /* 0x000fc800078e00ff */
[----:B------:R-:W-:Y:S01]  /*3060*/  @!P5 IMAD.MOV R40, RZ, RZ, -R40 ;  /* 0x000000ffff28d224 */ /* 0x000fe200078e0a28 */
[C---:B------:R-:W-:Y:S01]  /*3070*/  ISETP.GT.U32.AND P5, PT, R6.reuse, R117, PT ;  /* 0x000000750600720c */ /* 0x040fe20003fa4070 */
[----:B------:R-:W-:Y:S01]  /*3080*/  IMAD.MOV R0, RZ, RZ, -R0 ;  /* 0x000000ffff007224 */ /* 0x000fe200078e0a00 */
[----:B------:R-:W-:Y:S02]  /*3090*/  ISETP.GT.U32.AND P3, PT, R6, R46, PT ;  /* 0x0000002e0600720c */ /* 0x000fe40003f64070 */
[----:B------:R-:W-:Y:S01]  /*30a0*/  LOP3.LUT R79, R134, 0xc4, RZ, 0xfc, !PT ;  /* 0x000000c4864f7812 */ /* 0x000fe200078efcff */
[----:B------:R-:W-:Y:S02]  /*30b0*/  IMAD R139, R6, R0, R139 ;  /* 0x00000000068b7224 */ /* 0x000fe400078e028b */
[--C-:B------:R-:W-:Y:S01]  /*30c0*/  @!P6 IMAD.IADD R48, R48, 0x1, -R6.reuse ;  /* 0x000000013030e824 */ /* 0x100fe200078e0a06 */
[----:B------:R-:W-:Y:S01]  /*30d0*/  IABS R141, R79 ;  /* 0x0000004f008d7213 */ /* 0x000fe20000000000 */
[----:B------:R-:W-:Y:S01]  /*30e0*/  @!P4 IMAD.IADD R44, R44, 0x1, -R6 ;  /* 0x000000012c2cc824 */ /* 0x000fe200078e0a06 */
[----:B------:R-:W-:-:S02]  /*30f0*/  ISETP.GT.U32.AND P2, PT, R6, R42, PT ;  /* 0x0000002a0600720c */ /* 0x000fc40003f44070 */
[C---:B------:R-:W-:Y:S01]  /*3100*/  ISETP.GT.U32.AND P4, PT, R6.reuse, R139, PT ;  /* 0x0000008b0600720c */ /* 0x040fe20003f84070 */
[----:B------:R-:W-:Y:S01]  /*3110*/  @!P5 IMAD.IADD R117, R117, 0x1, -R6 ;  /* 0x000000017575d824 */ /* 0x000fe200078e0a06 */
[----:B------:R-:W-:Y:S01]  /*3120*/  ISETP.GT.U32.AND P5, PT, R6, R48, PT ;  /* 0x000000300600720c */ /* 0x000fe20003fa4070 */
[----:B------:R-:W-:Y:S01]  /*3130*/  IMAD.HI.U32 R2, R7, R141, RZ ;  /* 0x0000008d07027227 */ /* 0x000fe200078e00ff */
[----:B------:R-:W-:-:S03]  /*3140*/  LOP3.LUT R77, R134, 0xcc, RZ, 0xfc, !PT ;  /* 0x000000cc864d7812 */ /* 0x000fc600078efcff */
[----:B------:R-:W-:Y:S02]  /*3150*/  @!P3 IMAD.IADD R46, R46, 0x1, -R6 ;  /* 0x000000012e2eb824 */ /* 0x000fe400078e0a06 */
[----:B------:R-:W-:Y:S01]  /*3160*/  IMAD.MOV R2, RZ, RZ, -R2 ;  /* 0x000000ffff027224 */ /* 0x000fe200078e0a02 */
[----:B------:R-:W-:Y:S02]  /*3170*/  LOP3.LUT R78, R134, 0xc8, RZ, 0xfc, !PT ;  /* 0x000000c8864e7812 */ /* 0x000fe400078efcff */
[C---:B------:R-:W-:Y:S01]  /*3180*/  ISETP.GT.U32.AND P3, PT, R6.reuse, R46, PT ;  /* 0x0000002e0600720c */ /* 0x040fe20003f64070 */
[----:B------:R-:W-:Y:S01]  /*3190*/  IMAD R141, R6, R2, R141 ;  /* 0x00000002068d7224 */ /* 0x000fe200078e028d */
[----:B------:R-:W-:Y:S01]  /*31a0*/  IABS R145, R77 ;  /* 0x0000004d00917213 */ /* 0x000fe20000000000 */
[--C-:B------:R-:W-:Y:S01]  /*31b0*/  @!P2 IMAD.IADD R42, R42, 0x1, -R6.reuse ;  /* 0x000000012a2aa824 */ /* 0x100fe200078e0a06 */
[----:B------:R-:W-:Y:S01]  /*31c0*/  IABS R143, R78 ;  /* 0x0000004e008f7213 */ /* 0x000fe20000000000 */
[--C-:B------:R-:W-:Y:S01]  /*31d0*/  @!P4 IMAD.IADD R139, R139, 0x1, -R6.reuse ;  /* 0x000000018b8bc824 */ /* 0x100fe200078e0a06 */
[----:B------:R-:W-:Y:S01]  /*31e0*/  ISETP.GE.AND P2, PT, R85, RZ, PT ;  /* 0x000000ff5500720c */ /* 0x000fe20003f46270 */
[----:B------:R-:W-:Y:S01]  /*31f0*/  @!P5 IMAD.IADD R48, R48, 0x1, -R6 ;  /* 0x000000013030d824 */ /* 0x000fe200078e0a06 */
[C---:B------:R-:W-:Y:S01]  /*3200*/  ISETP.GT.U32.AND P5, PT, R6.reuse, R141, PT ;  /* 0x0000008d0600720c */ /* 0x040fe20003fa4070 */
[----:B------:R-:W-:Y:S01]  /*3210*/  IMAD.HI.U32 R0, R7, R145, RZ ;  /* 0x0000009107007227 */ /* 0x000fe200078e00ff */
[----:B------:R-:W-:-:S03]  /*3220*/  ISETP.GT.U32.AND P4, PT, R6, R139, PT ;  /* 0x0000008b0600720c */ /* 0x000fc60003f84070 */
[----:B------:R-:W-:Y:S01]  /*3230*/  IMAD.HI.U32 R3, R7, R143, RZ ;  /* 0x0000008f07037227 */ /* 0x000fe200078e00ff */
[----:B------:R-:W-:-:S03]  /*3240*/  LOP3.LUT R76, R134, 0xd0, RZ, 0xfc, !PT ;  /* 0x000000d0864c7812 */ /* 0x000fc600078efcff */
[----:B------:R-:W-:Y:S02]  /*3250*/  IMAD.MOV R0, RZ, RZ, -R0 ;  /* 0x000000ffff007224 */ /* 0x000fe400078e0a00 */
[----:B------:R-:W-:Y:S02]  /*3260*/  IMAD.MOV R3, RZ, RZ, -R3 ;  /* 0x000000ffff037224 */ /* 0x000fe400078e0a03 */
[----:B------:R-:W-:Y:S01]  /*3270*/  @!P3 IMAD.IADD R46, R46, 0x1, -R6 ;  /* 0x000000012e2eb824 */ /* 0x000fe200078e0a06 */
[----:B------:R-:W-:Y:S01]  /*3280*/  ISETP.GE.AND P3, PT, R84, RZ, PT ;  /* 0x000000ff5400720c */ /* 0x000fe20003f66270 */
[C---:B------:R-:W-:Y:S02]  /*3290*/  IMAD R145, R6.reuse, R0, R145 ;  /* 0x0000000006917224 */ /* 0x040fe400078e0291 */
[C---:B------:R-:W-:Y:S02]  /*32a0*/  IMAD R143, R6.reuse, R3, R143 ;  /* 0x00000003068f7224 */ /* 0x040fe400078e028f */
[----:B------:R-:W-:Y:S01]  /*32b0*/  @!P2 IMAD.MOV R42, RZ, RZ, -R42 ;  /* 0x000000ffff2aa224 */ /* 0x000fe200078e0a2a */
[----:B------:R-:W-:Y:S01]  /*32c0*/  ISETP.GT.U32.AND P2, PT, R6, R117, PT ;  /* 0x000000750600720c */ /* 0x000fe20003f44070 */
[--C-:B------:R-:W-:Y:S01]  /*32d0*/  @!P5 IMAD.IADD R141, R141, 0x1, -R6.reuse ;  /* 0x000000018d8dd824 */ /* 0x100fe200078e0a06 */
[----:B------:R-:W-:Y:S01]  /*32e0*/  IABS R147, R76 ;  /* 0x0000004c00937213 */ /* 0x000fe20000000000 */
[----:B------:R-:W-:Y:S01]  /*32f0*/  @!P4 IMAD.IADD R139, R139, 0x1, -R6 ;  /* 0x000000018b8bc824 */ /* 0x000fe200078e0a06 */
[----:B------:R-:W-:-:S02]  /*3300*/  ISETP.GE.AND P6, PT, R83, RZ, PT ;  /* 0x000000ff5300720c */ /* 0x000fc40003fc6270 */
[C---:B------:R-:W-:Y:S02]  /*3310*/  ISETP.GT.U32.AND P5, PT, R6.reuse, R145, PT ;  /* 0x000000910600720c */ /* 0x040fe40003fa4070 */
[----:B------:R-:W-:Y:S01]  /*3320*/  ISETP.GT.U32.AND P4, PT, R6, R143, PT ;  /* 0x0000008f0600720c */ /* 0x000fe20003f84070 */
[----:B------:R-:W-:Y:S01]  /*3330*/  IMAD.HI.U32 R0, R7, R147, RZ ;  /* 0x0000009307007227 */ /* 0x000fe200078e00ff */
[C---:B------:R-:W-:Y:S02]  /*3340*/  LOP3.LUT R75, R134.reuse, 0xd4, RZ, 0xfc, !PT ;  /* 0x000000d4864b7812 */ /* 0x040fe400078efcff */
[----:B------:R-:W-:Y:S01]  /*3350*/  LOP3.LUT R74, R134, 0xd8, RZ, 0xfc, !PT ;  /* 0x000000d8864a7812 */ /* 0x000fe200078efcff */
[----:B------:R-:W-:Y:S01]  /*3360*/  IMAD.MOV R0, RZ, RZ, -R0 ;  /* 0x000000ffff007224 */ /* 0x000fe200078e0a00 */
[----:B------:R-:W-:Y:S01]  /*3370*/  IABS R149, R75 ;  /* 0x0000004b00957213 */ /* 0x000fe20000000000 */
[----:B------:R-:W-:Y:S01]  /*3380*/  @!P3 IMAD.MOV R44, RZ, RZ, -R44 ;  /* 0x000000ffff2cb224 */ /* 0x000fe200078e0a2c */
[----:B------:R-:W-:Y:S01]  /*3390*/  ISETP.GE.AND P3, PT, R82, RZ, PT ;  /* 0x000000ff5200720c */ /* 0x000fe20003f66270 */
[----:B------:R-:W-:Y:S01]  /*33a0*/  @!P2 IMAD.IADD R117, R117, 0x1, -R6 ;  /* 0x000000017575a824 */ /* 0x000fe200078e0a06 */
[----:B------:R-:W-:Y:S01]  /*33b0*/  IABS R151, R74 ;  /* 0x0000004a00977213 */ /* 0x000fe20000000000 */
[----:B------:R-:W-:Y:S01]  /*33c0*/  IMAD R147, R6, R0, R147 ;  /* 0x0000000006937224 */ /* 0x000fe200078e0293 */
[----:B------:R-:W-:Y:S01]  /*33d0*/  ISETP.GE.AND P2, PT, R80, RZ, PT ;  /* 0x000000ff5000720c */ /* 0x000fe20003f46270 */
[----:B------:R-:W-:-:S04]  /*33e0*/  IMAD.HI.U32 R0, R7, R149, RZ ;  /* 0x0000009507007227 */ /* 0x000fc800078e00ff */
[----:B------:R-:W-:Y:S01]  /*33f0*/  @!P6 IMAD.MOV R46, RZ, RZ, -R46 ;  /* 0x000000ffff2ee224 */ /* 0x000fe200078e0a2e */
[----:B------:R-:W-:Y:S01]  /*3400*/  ISETP.GE.AND P6, PT, R81, RZ, PT ;  /* 0x000000ff5100720c */ /* 0x000fe20003fc6270 */
[--C-:B------:R-:W-:Y:S02]  /*3410*/  @!P5 IMAD.IADD R145, R145, 0x1, -R6.reuse ;  /* 0x000000019191d824 */ /* 0x100fe400078e0a06 */
[----:B------:R-:W-:Y:S01]  /*3420*/  @!P4 IMAD.IADD R143, R143, 0x1, -R6 ;  /* 0x000000018f8fc824 */ /* 0x000fe200078e0a06 */
[C---:B------:R-:W-:Y:S01]  /*3430*/  ISETP.GT.U32.AND P4, PT, R6.reuse, R141, PT ;  /* 0x0000008d0600720c */ /* 0x040fe20003f84070 */
[----:B------:R-:W-:Y:S01]  /*3440*/  IMAD.HI.U32 R2, R7, R151, RZ ;  /* 0x0000009707027227 */ /* 0x000fe200078e00ff */
[----:B------:R-:W-:-:S03]  /*3450*/  ISETP.GT.U32.AND P5, PT, R6, R145, PT ;  /* 0x000000910600720c */ /* 0x000fc60003fa4070 */
[----:B------:R-:W-:Y:S02]  /*3460*/  IMAD.MOV R0, RZ, RZ, -R0 ;  /* 0x000000ffff007224 */ /* 0x000fe400078e0a00 */
[----:B------:R-:W-:Y:S02]  /*3470*/  IMAD.MOV R2, RZ, RZ, -R2 ;  /* 0x000000ffff027224 */ /* 0x000fe400078e0a02 */
[C---:B------:R-:W-:Y:S02]  /*3480*/  IMAD R149, R6.reuse, R0, R149 ;  /* 0x0000000006957224 */ /* 0x040fe400078e0295 */
[----:B------:R-:W-:Y:S01]  /*3490*/  @!P3 IMAD.MOV R48, RZ, RZ, -R48 ;  /* 0x000000ffff30b224 */ /* 0x000fe200078e0a30 */
[----:B------:R-:W-:Y:S01]  /*34a0*/  ISETP.GT.U32.AND P3, PT, R6, R143, PT ;  /* 0x0000008f0600720c */ /* 0x000fe20003f64070 */
[----:B------:R-:W-:Y:S01]  /*34b0*/  IMAD.MOV.U32 R119, RZ, RZ, R117 ;  /* 0x000000ffff777224 */ /* 0x000fe200078e0075 */
[----:B------:R-:W-:Y:S01]  /*34c0*/  LOP3.LUT R73, R134, 0xdc, RZ, 0xfc, !PT ;  /* 0x000000dc86497812 */ /* 0x000fe200078efcff */
[----:B------:R-:W-:-:S02]  /*34d0*/  IMAD R151, R6, R2, R151 ;  /* 0x0000000206977224 */ /* 0x000fc400078e0297 */
[----:B------:R-:W-:Y:S01]  /*34e0*/  @!P2 IMAD.MOV R139, RZ, RZ, -R139 ;  /* 0x000000ffff8ba224 */ /* 0x000fe200078e0a8b */
[C---:B------:R-:W-:Y:S01]  /*34f0*/  ISETP.GT.U32.AND P2, PT, R6.reuse, R149, PT ;  /* 0x000000950600720c */ /* 0x040fe20003f44070 */
[----:B------:R-:W-:Y:S01]  /*3500*/  @!P6 IMAD.MOV R119, RZ, RZ, -R119 ;  /* 0x000000ffff77e224 */ /* 0x000fe200078e0a77 */
[----:B------:R-:W-:Y:S01]  /*3510*/  IABS R153, R73 ;  /* 0x0000004900997213 */ /* 0x000fe20000000000 */
[--C-:B------:R-:W-:Y:S01]  /*3520*/  @!P4 IMAD.IADD R141, R141, 0x1, -R6.reuse ;  /* 0x000000018d8dc824 */ /* 0x100fe200078e0a06 */
[C---:B------:R-:W-:Y:S02]  /*3530*/  ISETP.GT.U32.AND P6, PT, R6.reuse, R147, PT ;  /* 0x000000930600720c */ /* 0x040fe40003fc4070 */
[----:B------:R-:W-:Y:S01]  /*3540*/  ISETP.GT.U32.AND P4, PT, R6, R151, PT ;  /* 0x000000970600720c */ /* 0x000fe20003f84070 */
[----:B------:R-:W-:Y:S01]  /*3550*/  @!P5 IMAD.IADD R145, R145, 0x1, -R6 ;  /* 0x000000019191d824 */ /* 0x000fe200078e0a06 */
[----:B------:R-:W-:Y:S01]  /*3560*/  ISETP.GE.AND P5, PT, R78, RZ, PT ;  /* 0x000000ff4e00720c */ /* 0x000fe20003fa6270 */
[----:B------:R-:W-:Y:S01]  /*3570*/  IMAD.HI.U32 R0, R7, R153, RZ ;  /* 0x0000009907007227 */ /* 0x000fe200078e00ff */
[----:B------:R-:W-:-:S02]  /*3580*/  LOP3.LUT R72, R134, 0xe0, RZ, 0xfc, !PT ;  /* 0x000000e086487812 */ /* 0x000fc400078efcff */
[C---:B------:R-:W-:Y:S01]  /*3590*/  LOP3.LUT R71, R134.reuse, 0xe4, RZ, 0xfc, !PT ;  /* 0x000000e486477812 */ /* 0x040fe200078efcff */
[----:B------:R-:W-:Y:S01]  /*35a0*/  @!P3 IMAD.IADD R143, R143, 0x1, -R6 ;  /* 0x000000018f8fb824 */ /* 0x000fe200078e0a06 */
[----:B------:R-:W-:Y:S01]  /*35b0*/  ISETP.GE.AND P3, PT, R79, RZ, PT ;  /* 0x000000ff4f00720c */ /* 0x000fe20003f66270 */
[----:B------:R-:W-:Y:S01]  /*35c0*/  IMAD.MOV R0, RZ, RZ, -R0 ;  /* 0x000000ffff007224 */ /* 0x000fe200078e0a00 */
[----:B------:R-:W-:Y:S01]  /*35d0*/  IABS R155, R72 ;  /* 0x00000048009b7213 */ /* 0x000fe20000000000 */
[--C-:B------:R-:W-:Y:S01]  /*35e0*/  @!P2 IMAD.IADD R149, R149, 0x1, -R6.reuse ;  /* 0x000000019595a824 */ /* 0x100fe200078e0a06 */
[----:B------:R-:W-:Y:S02]  /*35f0*/  LOP3.LUT R70, R134, 0xe8, RZ, 0xfc, !PT ;  /* 0x000000e886467812 */ /* 0x000fe400078efcff */
[----:B------:R-:W-:Y:S01]  /*3600*/  IABS R157, R71 ;  /* 0x00000047009d7213 */ /* 0x000fe20000000000 */
[C---:B------:R-:W-:Y:S01]  /*3610*/  IMAD R153, R6.reuse, R0, R153 ;  /* 0x0000000006997224 */ /* 0x040fe200078e0299 */
[----:B------:R-:W-:Y:S01]  /*3620*/  IABS R54, R70 ;  /* 0x0000004600367213 */ /* 0x000fe20000000000 */
[--C-:B------:R-:W-:Y:S01]  /*3630*/  @!P6 IMAD.IADD R147, R147, 0x1, -R6.reuse ;  /* 0x000000019393e824 */ /* 0x100fe200078e0a06 */
[----:B------:R-:W-:Y:S01]  /*3640*/  ISETP.GE.AND P6, PT, R77, RZ, PT ;  /* 0x000000ff4d00720c */ /* 0x000fe20003fc6270 */
[----:B------:R-:W-:Y:S01]  /*3650*/  @!P4 IMAD.IADD R151, R151, 0x1, -R6 ;  /* 0x000000019797c824 */ /* 0x000fe200078e0a06 */
[C---:B------:R-:W-:Y:S01]  /*3660*/  ISETP.GT.U32.AND P4, PT, R6.reuse, R149, PT ;  /* 0x000000950600720c */ /* 0x040fe20003f84070 */
[----:B------:R-:W-:Y:S01]  /*3670*/  IMAD.HI.U32 R2, R7, R155, RZ ;  /* 0x0000009b07027227 */ /* 0x000fe200078e00ff */
[----:B------:R-:W-:-:S03]  /*3680*/  ISETP.GT.U32.AND P2, PT, R6, R147, PT ;  /* 0x000000930600720c */ /* 0x000fc60003f44070 */
[----:B------:R-:W-:-:S04]  /*3690*/  IMAD.HI.U32 R3, R7, R157, RZ ;  /* 0x0000009d07037227 */ /* 0x000fc800078e00ff */
[----:B------:R-:W-:Y:S01]  /*36a0*/  @!P5 IMAD.MOV R143, RZ, RZ, -R143 ;  /* 0x000000ffff8fd224 */ /* 0x000fe200078e0a8f */
[----:B------:R-:W-:Y:S01]  /*36b0*/  ISETP.GT.U32.AND P5, PT, R6, R153, PT ;  /* 0x000000990600720c */ /* 0x000fe20003fa4070 */
[----:B------:R-:W-:Y:S02]  /*36c0*/  IMAD.MOV R2, RZ, RZ, -R2 ;  /* 0x000000ffff027224 */ /* 0x000fe400078e0a02 */
[----:B------:R-:W-:-:S04]  /*36d0*/  IMAD.HI.U32 R0, R7, R54, RZ ;  /* 0x0000003607007227 */ /* 0x000fc800078e00ff */
[----:B------:R-:W-:Y:S02]  /*36e0*/  IMAD.MOV R3, RZ, RZ, -R3 ;  /* 0x000000ffff037224 */ /* 0x000fe400078e0a03 */
[----:B------:R-:W-:Y:S01]  /*36f0*/  @!P3 IMAD.MOV R141, RZ, RZ, -R141 ;  /* 0x000000ffff8db224 */ /* 0x000fe200078e0a8d */
[C---:B------:R-:W-:Y:S01]  /*3700*/  ISETP.GT.U32.AND P3, PT, R6.reuse, R151, PT ;  /* 0x000000970600720c */ /* 0x040fe20003f64070 */
[----:B------:R-:W-:Y:S02]  /*3710*/  IMAD R155, R6, R2, R155 ;  /* 0x00000002069b7224 */ /* 0x000fe400078e029b */
[----:B------:R-:W-:Y:S01]  /*3720*/  IMAD.MOV R159, RZ, RZ, -R0 ;  /* 0x000000ffff9f7224 */ /* 0x000fe200078e0a00 */
[----:B------:R-:W-:Y:S01]  /*3730*/  LOP3.LUT R69, R134, 0xec, RZ, 0xfc, !PT ;  /* 0x000000ec86457812 */ /* 0x000fe200078efcff */
[C---:B------:R-:W-:Y:S02]  /*3740*/  IMAD R157, R6.reuse, R3, R157 ;  /* 0x00000003069d7224 */ /* 0x040fe400078e029d */
[----:B------:R-:W-:-:S02]  /*3750*/  IMAD R117, R6, R159, R54 ;  /* 0x0000009f06757224 */ /* 0x000fc400078e0236 */
[----:B------:R-:W-:Y:S01]  /*3760*/  @!P6 IMAD.MOV R145, RZ, RZ, -R145 ;  /* 0x000000ffff91e224 */ /* 0x000fe200078e0a91 */
[C---:B------:R-:W-:Y:S01]  /*3770*/  ISETP.GT.U32.AND P6, PT, R6.reuse, R155, PT ;  /* 0x0000009b0600720c */ /* 0x040fe20003fc4070 */
[--C-:B------:R-:W-:Y:S01]  /*3780*/  @!P4 IMAD.IADD R149, R149, 0x1, -R6.reuse ;  /* 0x000000019595c824 */ /* 0x100fe200078e0a06 */
[----:B------:R-:W-:Y:S02]  /*3790*/  IABS R161, R69 ;  /* 0x0000004500a17213 */ /* 0x000fe40000000000 */
[----:B------:R-:W-:Y:S01]  /*37a0*/  ISETP.GT.U32.AND P4, PT, R6, R157, PT ;  /* 0x0000009d0600720c */ /* 0x000fe20003f84070 */
[--C-:B------:R-:W-:Y:S01]  /*37b0*/  @!P2 IMAD.IADD R147, R147, 0x1, -R6.reuse ;  /* 0x000000019393a824 */ /* 0x100fe200078e0a06 */
[----:B------:R-:W-:Y:S01]  /*37c0*/  ISETP.GE.AND P2, PT, R76, RZ, PT ;  /* 0x000000ff4c00720c */ /* 0x000fe20003f46270 */
[----:B------:R-:W-:Y:S01]  /*37d0*/  @!P5 IMAD.IADD R153, R153, 0x1, -R6 ;  /* 0x000000019999d824 */ /* 0x000fe200078e0a06 */
[----:B------:R-:W-:Y:S01]  /*37e0*/  ISETP.GT.U32.AND P5, PT, R6, R117, PT ;  /* 0x000000750600720c */ /* 0x000fe20003fa4070 */
[----:B------:R-:W-:Y:S01]  /*37f0*/  IMAD.HI.U32 R2, R7, R161, RZ ;  /* 0x000000a107027227 */ /* 0x000fe200078e00ff */
[----:B------:R-:W-:-:S03]  /*3800*/  LOP3.LUT R68, R134, 0xf0, RZ, 0xfc, !PT ;  /* 0x000000f086447812 */ /* 0x000fc600078efcff */
[----:B------:R-:W-:Y:S01]  /*3810*/  @!P3 IMAD.IADD R151, R151, 0x1, -R6 ;  /* 0x000000019797b824 */ /* 0x000fe200078e0a06 */
[----:B------:R-:W-:Y:S01]  /*3820*/  ISETP.GE.AND P3, PT, R75, RZ, PT ;  /* 0x000000ff4b00720c */ /* 0x000fe20003f66270 */
[----:B------:R-:W-:Y:S01]  /*3830*/  IMAD.MOV R2, RZ, RZ, -R2 ;  /* 0x000000ffff027224 */ /* 0x000fe200078e0a02 */
[----:B------:R-:W-:Y:S02]  /*3840*/  LOP3.LUT R3, R134, 0xf4, RZ, 0xfc, !PT ;  /* 0x000000f486037812 */ /* 0x000fe400078efcff */
[----:B------:R-:W-:Y:S01]  /*3850*/  IABS R165, R68 ;  /* 0x0000004400a57213 */ /* 0x000fe20000000000 */
[--C-:B------:R-:W-:Y:S01]  /*3860*/  @!P6 IMAD.IADD R155, R155, 0x1, -R6.reuse ;  /* 0x000000019b9be824 */ /* 0x100fe200078e0a06 */
[----:B------:R-:W-:Y:S01]  /*3870*/  IABS R169, R3 ;  /* 0x0000000300a97213 */ /* 0x000fe20000000000 */
[----:B------:R-:W-:Y:S01]  /*3880*/  IMAD R161, R6, R2, R161 ;  /* 0x0000000206a17224 */ /* 0x000fe200078e02a1 */
[----:B------:R-:W-:Y:S01]  /*3890*/  LOP3.LUT R2, R134, 0xf8, RZ, 0xfc, !PT ;  /* 0x000000f886027812 */ /* 0x000fe200078efcff */
[----:B------:R-:W-:Y:S01]  /*38a0*/  @!P4 IMAD.IADD R157, R157, 0x1, -R6 ;  /* 0x000000019d9dc824 */ /* 0x000fe200078e0a06 */
[----:B------:R-:W-:Y:S01]  /*38b0*/  ISETP.GT.U32.AND P4, PT, R6, R153, PT ;  /* 0x000000990600720c */ /* 0x000fe20003f84070 */
[----:B------:R-:W-:Y:S01]  /*38c0*/  IMAD.HI.U32 R50, R7, R165, RZ ;  /* 0x000000a507327227 */ /* 0x000fe200078e00ff */
[----:B------:R-:W-:-:S03]  /*38d0*/  IABS R171, R2 ;  /* 0x0000000200ab7213 */ /* 0x000fc60000000000 */
[----:B------:R-:W-:Y:S01]  /*38e0*/  @!P2 IMAD.MOV R147, RZ, RZ, -R147 ;  /* 0x000000ffff93a224 */ /* 0x000fe200078e0a93 */
[----:B------:R-:W-:Y:S01]  /*38f0*/  ISETP.GT.U32.AND P2, PT, R6, R155, PT ;  /* 0x0000009b0600720c */ /* 0x000fe20003f44070 */
[----:B------:R-:W-:Y:S01]  /*3900*/  @!P5 IMAD.IADD R117, R117, 0x1, -R6 ;  /* 0x000000017575d824 */ /* 0x000fe200078e0a06 */
[----:B------:R-:W-:Y:S01]  /*3910*/  ISETP.GE.AND P6, PT, R74, RZ, PT ;  /* 0x000000ff4a00720c */ /* 0x000fe20003fc6270 */
[----:B------:R-:W-:-:S04]  /*3920*/  IMAD.HI.U32 R52, R7, R169, RZ ;  /* 0x000000a907347227 */ /* 0x000fc800078e00ff */
[----:B------:R-:W-:Y:S02]  /*3930*/  IMAD.MOV R50, RZ, RZ, -R50 ;  /* 0x000000ffff327224 */ /* 0x000fe400078e0a32 */
[----:B------:R-:W-:Y:S01]  /*3940*/  @!P3 IMAD.MOV R149, RZ, RZ, -R149 ;  /* 0x000000ffff95b224 */ /* 0x000fe200078e0a95 */
[C---:B------:R-:W-:Y:S01]  /*3950*/  ISETP.GT.U32.AND P3, PT, R6.reuse, R117, PT ;  /* 0x000000750600720c */ /* 0x040fe20003f64070 */
[----:B------:R-:W-:Y:S01]  /*3960*/  IMAD.MOV R52, RZ, RZ, -R52 ;  /* 0x000000ffff347224 */ /* 0x000fe200078e0a34 */
[C---:B------:R-:W-:Y:S01]  /*3970*/  ISETP.GT.U32.AND P5, PT, R6.reuse, R157, PT ;  /* 0x0000009d0600720c */ /* 0x040fe20003fa4070 */
[----:B------:R-:W-:Y:S02]  /*3980*/  IMAD R165, R6, R50, R165 ;  /* 0x0000003206a57224 */ /* 0x000fe400078e02a5 */
[----:B------:R-:W-:Y:S01]  /*3990*/  IMAD.HI.U32 R50, R7, R171, RZ ;  /* 0x000000ab07327227 */ /* 0x000fe200078e00ff */
[----:B------:R-:W-:-:S03]  /*39a0*/  LOP3.LUT R0, R134, 0xfc, RZ, 0xfc, !PT ;  /* 0x000000fc86007812 */ /* 0x000fc600078efcff */
[C---:B------:R-:W-:Y:S02]  /*39b0*/  IMAD R169, R6.reuse, R52, R169 ;  /* 0x0000003406a97224 */ /* 0x040fe400078e02a9 */
[----:B------:R-:W-:Y:S02]  /*39c0*/  IMAD.MOV R50, RZ, RZ, -R50 ;  /* 0x000000ffff327224 */ /* 0x000fe400078e0a32 */
[--C-:B------:R-:W-:Y:S01]  /*39d0*/  @!P4 IMAD.IADD R153, R153, 0x1, -R6.reuse ;  /* 0x000000019999c824 */ /* 0x100fe200078e0a06 */
[C---:B------:R-:W-:Y:S01]  /*39e0*/  ISETP.GT.U32.AND P4, PT, R6.reuse, R165, PT ;  /* 0x000000a50600720c */ /* 0x040fe20003f84070 */
[--C-:B------:R-:W-:Y:S01]  /*39f0*/  @!P2 IMAD.IADD R155, R155, 0x1, -R6.reuse ;  /* 0x000000019b9ba824 */ /* 0x100fe200078e0a06 */
[----:B------:R-:W-:Y:S01]  /*3a00*/  IABS R189, R0 ;  /* 0x0000000000bd7213 */ /* 0x000fe20000000000 */
[C---:B------:R-:W-:Y:S01]  /*3a10*/  IMAD R171, R6.reuse, R50, R171 ;  /* 0x0000003206ab7224 */ /* 0x040fe200078e02ab */
[C---:B------:R-:W-:Y:S01]  /*3a20*/  ISETP.GT.U32.AND P2, PT, R6.reuse, R169, PT ;  /* 0x000000a90600720c */ /* 0x040fe20003f44070 */
[----:B------:R-:W-:Y:S01]  /*3a30*/  @!P6 IMAD.MOV R151, RZ, RZ, -R151 ;  /* 0x000000ffff97e224 */ /* 0x000fe200078e0a97 */
[C---:B------:R-:W-:Y:S01]  /*3a40*/  ISETP.GT.U32.AND P6, PT, R6.reuse, R161, PT ;  /* 0x000000a10600720c */ /* 0x040fe20003fc4070 */
[--C-:B------:R-:W-:Y:S01]  /*3a50*/  @!P3 IMAD.IADD R117, R117, 0x1, -R6.reuse ;  /* 0x000000017575b824 */ /* 0x100fe200078e0a06 */
[----:B------:R-:W-:Y:S01]  /*3a60*/  ISETP.GE.AND P3, PT, R73, RZ, PT ;  /* 0x000000ff4900720c */ /* 0x000fe20003f66270 */
[----:B------:R-:W-:Y:S01]  /*3a70*/  @!P5 IMAD.IADD R157, R157, 0x1, -R6 ;  /* 0x000000019d9dd824 */ /* 0x000fe200078e0a06 */
[----:B------:R-:W-:Y:S01]  /*3a80*/  ISETP.GT.U32.AND P5, PT, R6, R171, PT ;  /* 0x000000ab0600720c */ /* 0x000fe20003fa4070 */
[----:B------:R-:W-:-:S04]  /*3a90*/  IMAD.HI.U32 R7, R7, R189, RZ ;  /* 0x000000bd07077227 */ /* 0x000fc800078e00ff */
[----:B------:R-:W-:Y:S02]  /*3aa0*/  IMAD.MOV R7, RZ, RZ, -R7 ;  /* 0x000000ffff077224 */ /* 0x000fe400078e0a07 */
[--C-:B------:R-:W-:Y:S01]  /*3ab0*/  @!P4 IMAD.IADD R165, R165, 0x1, -R6.reuse ;  /* 0x00000001a5a5c824 */ /* 0x100fe200078e0a06 */
[----:B------:R-:W-:Y:S01]  /*3ac0*/  ISETP.GE.AND P4, PT, R72, RZ, PT ;  /* 0x000000ff4800720c */ /* 0x000fe20003f86270 */
[C---:B------:R-:W-:Y:S02]  /*3ad0*/  IMAD R189, R6.reuse, R7, R189 ;  /* 0x0000000706bd7224 */ /* 0x040fe400078e02bd */
[--C-:B------:R-:W-:Y:S01]  /*3ae0*/  @!P2 IMAD.IADD R169, R169, 0x1, -R6.reuse ;  /* 0x00000001a9a9a824 */ /* 0x100fe200078e0a06 */
[----:B------:R-:W-:Y:S01]  /*3af0*/  ISETP.GE.AND P2, PT, R71, RZ, PT ;  /* 0x000000ff4700720c */ /* 0x000fe20003f46270 */
[--C-:B------:R-:W-:Y:S01]  /*3b00*/  @!P6 IMAD.IADD R161, R161, 0x1, -R6.reuse ;  /* 0x00000001a1a1e824 */ /* 0x100fe200078e0a06 */
[C---:B------:R-:W-:Y:S01]  /*3b10*/  ISETP.GT.U32.AND P6, PT, R6.reuse, R189, PT ;  /* 0x000000bd0600720c */ /* 0x040fe20003fc4070 */
[----:B------:R-:W-:Y:S01]  /*3b20*/  @!P3 IMAD.MOV R153, RZ, RZ, -R153 ;  /* 0x000000ffff99b224 */ /* 0x000fe200078e0a99 */
[C---:B------:R-:W-:Y:S01]  /*3b30*/  ISETP.GT.U32.AND P3, PT, R6.reuse, R165, PT ;  /* 0x000000a50600720c */ /* 0x040fe20003f64070 */
[----:B------:R-:W-:Y:S01]  /*3b40*/  @!P5 IMAD.IADD R171, R171, 0x1, -R6 ;  /* 0x00000001ababd824 */ /* 0x000fe200078e0a06 */
[----:B------:R-:W-:-:S03]  /*3b50*/  ISETP.GT.U32.AND P5, PT, R6, R161, PT ;  /* 0x000000a10600720c */ /* 0x000fc60003fa4070 */
[----:B------:R-:W-:Y:S01]  /*3b60*/  @!P4 IMAD.MOV R155, RZ, RZ, -R155 ;  /* 0x000000ffff9bc224 */ /* 0x000fe200078e0a9b */
[----:B------:R-:W-:-:S03]  /*3b70*/  ISETP.GT.U32.AND P4, PT, R6, R169, PT ;  /* 0x000000a90600720c */ /* 0x000fc60003f84070 */
[----:B------:R-:W-:Y:S01]  /*3b80*/  @!P2 IMAD.MOV R157, RZ, RZ, -R157 ;  /* 0x000000ffff9da224 */ /* 0x000fe200078e0a9d */
[----:B------:R-:W-:Y:S01]  /*3b90*/  ISETP.GT.U32.AND P2, PT, R6, R171, PT ;  /* 0x000000ab0600720c */ /* 0x000fe20003f44070 */
[--C-:B------:R-:W-:Y:S02]  /*3ba0*/  @!P6 IMAD.IADD R189, R189, 0x1, -R6.reuse ;  /* 0x00000001bdbde824 */ /* 0x100fe400078e0a06 */
[--C-:B------:R-:W-:Y:S01]  /*3bb0*/  @!P3 IMAD.IADD R165, R165, 0x1, -R6.reuse ;  /* 0x00000001a5a5b824 */ /* 0x100fe200078e0a06 */
[----:B------:R-:W-:Y:S01]  /*3bc0*/  ISETP.GE.AND P3, PT, R69, RZ, PT ;  /* 0x000000ff4500720c */ /* 0x000fe20003f66270 */
[--C-:B------:R-:W-:Y:S01]  /*3bd0*/  @!P5 IMAD.IADD R161, R161, 0x1, -R6.reuse ;  /* 0x00000001a1a1d824 */ /* 0x100fe200078e0a06 */
[----:B------:R-:W-:Y:S02]  /*3be0*/  ISETP.GE.AND P5, PT, R70, RZ, PT ;  /* 0x000000ff4600720c */ /* 0x000fe40003fa6270 */
[----:B------:R-:W-:Y:S01]  /*3bf0*/  ISETP.GT.U32.AND P6, PT, R6, R189, PT ;  /* 0x000000bd0600720c */ /* 0x000fe20003fc4070 */
[----:B------:R-:W-:Y:S01]  /*3c00*/  @!P4 IMAD.IADD R169, R169, 0x1, -R6 ;  /* 0x00000001a9a9c824 */ /* 0x000fe200078e0a06 */
[----:B------:R-:W-:Y:S01]  /*3c10*/  ISETP.GE.AND P4, PT, R68, RZ, PT ;  /* 0x000000ff4400720c */ /* 0x000fe20003f86270 */
[----:B------:R-:W-:-:S02]  /*3c20*/  IMAD.MOV.U32 R159, RZ, RZ, R117 ;  /* 0x000000ffff9f7224 */ /* 0x000fc400078e0075 */
[----:B------:R-:W-:Y:S01]  /*3c30*/  @!P2 IMAD.IADD R171, R171, 0x1, -R6 ;  /* 0x00000001ababa824 */ /* 0x000fe200078e0a06 */
[----:B------:R-:W-:-:S03]  /*3c40*/  ISETP.GE.AND P2, PT, R3, RZ, PT ;  /* 0x000000ff0300720c */ /* 0x000fc60003f46270 */
[----:B------:R-:W-:Y:S01]  /*3c50*/  @!P3 IMAD.MOV R161, RZ, RZ, -R161 ;  /* 0x000000ffffa1b224 */ /* 0x000fe200078e0aa1 */
[----:B------:R-:W-:Y:S01]  /*3c60*/  ISETP.GE.AND P3, PT, R0, RZ, PT ;  /* 0x000000ff0000720c */ /* 0x000fe20003f66270 */
[----:B------:R-:W-:Y:S01]  /*3c70*/  @!P5 IMAD.MOV R159, RZ, RZ, -R159 ;  /* 0x000000ffff9fd224 */ /* 0x000fe200078e0a9f */
[----:B------:R-:W-:Y:S01]  /*3c80*/  ISETP.GE.AND P5, PT, R2, RZ, PT ;  /* 0x000000ff0200720c */ /* 0x000fe20003fa6270 */
[----:B------:R-:W-:Y:S01]  /*3c90*/  @!P6 IMAD.IADD R189, R189, 0x1, -R6 ;  /* 0x00000001bdbde824 */ /* 0x000fe200078e0a06 */
[----:B------:R-:W-:Y:S02]  /*3ca0*/  LOP3.LUT R7, R167, 0x1c, RZ, 0xfc, !PT ;  /* 0x0000001ca7077812 */ /* 0x000fe400078efcff */
[----:B------:R-:W-:Y:S01]  /*3cb0*/  LEA R6, P6, R175, R224, 0x1 ;  /* 0x000000e0af067211 */ /* 0x000fe200078c08ff */
[----:B------:R-:W-:Y:S01]  /*3cc0*/  @!P4 IMAD.MOV R165, RZ, RZ, -R165 ;  /* 0x000000ffffa5c224 */ /* 0x000fe200078e0aa5 */
[----:B------:R-:W-:Y:S02]  /*3cd0*/  LOP3.LUT R117, R167, 0x24, RZ, 0xfc, !PT ;  /* 0x00000024a7757812 */ /* 0x000fe400078efcff */
[----:B------:R-:W-:Y:S01]  /*3ce0*/  ISETP.LT.AND P4, PT, R7, R184, P0 ;  /* 0x000000b80700720c */ /* 0x000fe20000781270 */
[----:B------:R-:W-:Y:S01]  /*3cf0*/  @!P2 IMAD.MOV R169, RZ, RZ, -R169 ;  /* 0x000000ffffa9a224 */ /* 0x000fe200078e0aa9 */
[----:B------:R-:W-:-:S02]  /*3d00*/  LEA.HI.X.SX32 R7, R175, R168, 0x1, P6 ;  /* 0x000000a8af077211 */ /* 0x000fc400030f0eff */
[----:B------:R-:W-:Y:S02]  /*3d10*/  ISETP.NE.AND P6, PT, R37, RZ, PT ;  /* 0x000000ff2500720c */ /* 0x000fe40003fc5270 */
[----:B------:R-:W-:Y:S02]  /*3d20*/  LOP3.LUT R238, RZ, R37, RZ, 0x33, !PT ;  /* 0x00000025ffee7212 */ /* 0x000fe400078e33ff */
[----:B------:R-:W-:Y:S02]  /*3d30*/  ISETP.LT.AND P2, PT, R117, R184, P0 ;  /* 0x000000b87500720c */ /* 0x000fe40000741270 */
[----:B------:R-:W-:Y:S01]  /*3d40*/  LOP3.LUT R117, R167, 0x2c, RZ, 0xfc, !PT ;  /* 0x0000002ca7757812 */ /* 0x000fe200078efcff */
[----:B------:R-:W-:Y:S01]  /*3d50*/  @!P3 IMAD.MOV R189, RZ, RZ, -R189 ;  /* 0x000000ffffbdb224 */ /* 0x000fe200078e0abd */
[----:B------:R-:W-:Y:S01]  /*3d60*/  SEL R208, R238, R16, !P6 ;  /* 0x00000010eed07207 */ /* 0x000fe20007000000 */
[----:B------:R-:W-:Y:S01]  /*3d70*/  @!P5 IMAD.MOV R171, RZ, RZ, -R171 ;  /* 0x000000ffffabd224 */ /* 0x000fe200078e0aab */
[----:B------:R-:W-:-:S02]  /*3d80*/  LEA R16, P3, R179, R224, 0x1 ;  /* 0x000000e0b3107211 */ /* 0x000fc400078608ff */
[----:B------:R-:W-:Y:S02]  /*3d90*/  ISETP.LT.AND P5, PT, R117, R184, P0 ;  /* 0x000000b87500720c */ /* 0x000fe400007a1270 */
[C---:B------:R-:W-:Y:S02]  /*3da0*/  SEL R242, R238.reuse, R17, !P6 ;  /* 0x00000011eef27207 */ /* 0x040fe40007000000 */
[----:B------:R-:W-:Y:S02]  /*3db0*/  SEL R244, R238, R18, !P6 ;  /* 0x00000012eef47207 */ /* 0x000fe40007000000 */
[----:B------:R-:W-:Y:S02]  /*3dc0*/  PRMT R178, RZ, 0x7610, R178 ;  /* 0x00007610ffb27816 */ /* 0x000fe400000000b2 */
[----:B------:R-:W-:Y:S02]  /*3dd0*/  LEA.HI.X.SX32 R17, R179, R168, 0x1, P3 ;  /* 0x000000a8b3117211 */ /* 0x000fe400018f0eff */
[----:B------:R-:W-:-:S02]  /*3de0*/  LEA R18, P3, R183, R224, 0x1 ;  /* 0x000000e0b7127211 */ /* 0x000fc400078608ff */
[C---:B------:R-:W-:Y:S01]  /*3df0*/  SEL R228, R238.reuse, R165, !P6 ;  /* 0x000000a5eee47207 */ /* 0x040fe20007000000 */
[----:B------:R0:W2:Y:S01]  /*3e00*/  @P4 LDG.E.U16 R178, desc[UR20][R6.64] ;  /* 0x0000001406b24981 */ /* 0x0000a2000c1e1500 */
[----:B------:R-:W-:Y:S02]  /*3e10*/  LOP3.LUT R165, R167, 0x34, RZ, 0xfc, !PT ;  /* 0x00000034a7a57812 */ /* 0x000fe400078efcff */
[----:B------:R-:W-:Y:S02]  /*3e20*/  SEL R200, R238, R19, !P6 ;  /* 0x00000013eec87207 */ /* 0x000fe40007000000 */
[----:B------:R-:W-:Y:S02]  /*3e30*/  PRMT R180, RZ, 0x7610, R180 ;  /* 0x00007610ffb47816 */ /* 0x000fe400000000b4 */
[----:B------:R-:W-:Y:S02]  /*3e40*/  PRMT R182, RZ, 0x7610, R182 ;  /* 0x00007610ffb67816 */ /* 0x000fe400000000b6 */
[----:B------:R-:W-:-:S02]  /*3e50*/  LEA.HI.X.SX32 R19, R183, R168, 0x1, P3 ;  /* 0x000000a8b7137211 */ /* 0x000fc400018f0eff */
[C---:B------:R-:W-:Y:S01]  /*3e60*/  SEL R158, R238.reuse, R161, !P6 ;  /* 0x000000a1ee9e7207 */ /* 0x040fe20007000000 */
[----:B------:R-:W2:Y:S01]  /*3e70*/  @P2 LDG.E.U16 R180, desc[UR20][R16.64] ;  /* 0x0000001410b42981 */ /* 0x000ea2000c1e1500 */
[----:B------:R-:W-:Y:S02]  /*3e80*/  LOP3.LUT R161, R167, 0x3c, RZ, 0xfc, !PT ;  /* 0x0000003ca7a17812 */ /* 0x000fe400078efcff */
[----:B------:R-:W-:Y:S01]  /*3e90*/  ISETP.LT.AND P4, PT, R165, R184, P0 ;  /* 0x000000b8a500720c */ /* 0x000fe20000781270 */
[----:B------:R-:W2:Y:S01]  /*3ea0*/  @P5 LDG.E.U16 R182, desc[UR20][R18.64] ;  /* 0x0000001412b65981 */ /* 0x000ea2000c1e1500 */
[----:B------:R-:W-:Y:S01]  /*3eb0*/  SEL R204, R238, R12, !P6 ;  /* 0x0000000ceecc7207 */ /* 0x000fe20007000000 */
[----:B------:R-:W-:Y:S01]  /*3ec0*/  IMAD R15, R4, 0x4, R15 ;  /* 0x00000004040f7824 */ /* 0x000fe200078e020f */
[----:B------:R-:W-:Y:S02]  /*3ed0*/  LEA R12, P2, R13, R224, 0x1 ;  /* 0x000000e00d0c7211 */ /* 0x000fe400078408ff */
[----:B------:R-:W-:-:S02]  /*3ee0*/  ISETP.LT.AND P5, PT, R161, R184, P0 ;  /* 0x000000b8a100720c */ /* 0x000fc400007a1270 */
[C---:B------:R-:W-:Y:S02]  /*3ef0*/  SEL R202, R238.reuse, R10, !P6 ;  /* 0x0000000aeeca7207 */ /* 0x040fe40007000000 */
[C---:B------:R-:W-:Y:S02]  /*3f00*/  SEL R206, R238.reuse, R14, !P6 ;  /* 0x0000000eeece7207 */ /* 0x040fe40007000000 */
[C---:B------:R-:W-:Y:S02]  /*3f10*/  SEL R246, R238.reuse, R20, !P6 ;  /* 0x00000014eef67207 */ /* 0x040fe40007000000 */
[C---:B------:R-:W-:Y:S02]  /*3f20*/  SEL R198, R238.reuse, R25, !P6 ;  /* 0x00000019eec67207 */ /* 0x040fe40007000000 */
[C---:B------:R-:W-:Y:S02]  /*3f30*/  SEL R194, R238.reuse, R27, !P6 ;  /* 0x0000001beec27207 */ /* 0x040fe40007000000 */
[----:B------:R-:W-:-:S02]  /*3f40*/  SEL R192, R238, R29, !P6 ;  /* 0x0000001deec07207 */ /* 0x000fc40007000000 */
        /* <DEDUP_REMOVED lines=50> */
[----:B------:R-:W-:Y:S02]  /*4270*/  SEL R238, R238, R189, !P6 ;  /* 0x000000bdeeee7207 */ /* 0x000fe40007000000 */
[----:B------:R-:W-:Y:S01]  /*4280*/  PRMT R169, RZ, 0x7610, R169 ;  /* 0x00007610ffa97816 */ /* 0x000fe200000000a9 */
[----:B------:R-:W-:Y:S01]  /*4290*/  IMAD R159, R8, R5, RZ ;  /* 0x00000005089f7224 */ /* 0x000fe200078e02ff */
[----:B0-----:R-:W-:Y:S02]  /*42a0*/  LEA R6, P6, R15, R224, 0x1 ;  /* 0x000000e00f067211 */ /* 0x001fe400078c08ff */
[----:B------:R-:W-:-:S02]  /*42b0*/  LEA.HI.X.SX32 R13, R13, R168, 0x1, P2 ;  /* 0x000000a80d0d7211 */ /* 0x000fc400010f0eff */
[----:B------:R-:W-:Y:S02]  /*42c0*/  LOP3.LUT R21, R167, 0x8, RZ, 0xfc, !PT ;  /* 0x00000008a7157812 */ /* 0x000fe400078efcff */
[----:B------:R-:W-:Y:S01]  /*42d0*/  PRMT R171, RZ, 0x7610, R171 ;  /* 0x00007610ffab7816 */ /* 0x000fe200000000ab */
[----:B------:R-:W2:Y:S01]  /*42e0*/  @P4 LDG.E.U16 R169, desc[UR20][R12.64] ;  /* 0x000000140ca94981 */ /* 0x000ea2000c1e1500 */
[----:B------:R-:W-:Y:S02]  /*42f0*/  LEA.HI.X.SX32 R7, R15, R168, 0x1, P6 ;  /* 0x000000a80f077211 */ /* 0x000fe400030f0eff */
[----:B------:R-:W-:Y:S02]  /*4300*/  ISETP.LT.AND P3, PT, R21, R184, P0 ;  /* 0x000000b81500720c */ /* 0x000fe40000761270 */
[----:B------:R-:W-:Y:S01]  /*4310*/  LEA R153, P4, R159, UR18, 0x1 ;  /* 0x000000129f997c11 */ /* 0x000fe2000f8808ff */
[----:B------:R0:W2:Y:S01]  /*4320*/  @P5 LDG.E.U16 R171, desc[UR20][R6.64] ;  /* 0x0000001406ab5981 */ /* 0x0000a2000c1e1500 */
[----:B------:R-:W-:-:S02]  /*4330*/  LEA R226, P5, R11, R224, 0x1 ;  /* 0x000000e00be27211 */ /* 0x000fc400078a08ff */
[----:B------:R-:W-:Y:S02]  /*4340*/  LEA.HI.X.SX32 R159, R159, UR19, 0x1, P4 ;  /* 0x000000139f9f7c11 */ /* 0x000fe4000a0f0eff */
[----:B------:R-:W-:Y:S01]  /*4350*/  ISETP.LT.AND P4, PT, R167, R184, P0 ;  /* 0x000000b8a700720c */ /* 0x000fe20000781270 */
[----:B-1----:R-:W-:Y:S01]  /*4360*/  IMAD R202, R202, UR4, RZ ;  /* 0x00000004caca7c24 */ /* 0x002fe2000f8e02ff */
[----:B------:R-:W-:Y:S01]  /*4370*/  PRMT R245, RZ, 0x7610, R245 ;  /* 0x00007610fff57816 */ /* 0x000fe200000000f5 */
[----:B------:R-:W-:Y:S01]  /*4380*/  IMAD R208, R208, UR4, RZ ;  /* 0x00000004d0d07c24 */ /* 0x000fe2000f8e02ff */
[----:B------:R-:W-:Y:S02]  /*4390*/  LEA.HI.X.SX32 R227, R11, R168, 0x1, P5 ;  /* 0x000000a80be37211 */ /* 0x000fe400028f0eff */
[C---:B------:R-:W-:Y:S01]  /*43a0*/  LEA R230, P5, R9.reuse, R224, 0x1 ;  /* 0x000000e009e67211 */ /* 0x040fe200078a08ff */
[----:B------:R-:W-:Y:S01]  /*43b0*/  IMAD R204, R204, UR4, RZ ;  /* 0x00000004cccc7c24 */ /* 0x000fe2000f8e02ff */
[----:B------:R-:W-:Y:S01]  /*43c0*/  PRMT R247, RZ, 0x7610, R247 ;  /* 0x00007610fff77816 */ /* 0x000fe200000000f7 */
[----:B------:R-:W-:Y:S01]  /*43d0*/  IMAD R206, R206, UR4, RZ ;  /* 0x00000004cece7c24 */ /* 0x000fe2000f8e02ff */
[-C--:B------:R-:W-:Y:S01]  /*43e0*/  LEA R222, P6, R202, R153.reuse, 0x1 ;  /* 0x00000099cade7211 */ /* 0x080fe200078c08ff */
[----:B------:R-:W2:Y:S01]  /*43f0*/  @P3 LDG.E.U16 R245, desc[UR20][R226.64] ;  /* 0x00000014e2f53981 */ /* 0x000ea2000c1e1500 */
[----:B------:R-:W-:Y:S01]  /*4400*/  LEA.HI.X.SX32 R231, R9, R168, 0x1, P5 ;  /* 0x000000a809e77211 */ /* 0x000fe200028f0eff */
[----:B------:R-:W-:Y:S01]  /*4410*/  IMAD R242, R242, UR4, RZ ;  /* 0x00000004f2f27c24 */ /* 0x000fe2000f8e02ff */
[----:B------:R-:W-:Y:S01]  /*4420*/  LEA R216, P3, R208, R153, 0x1 ;  /* 0x00000099d0d87211 */ /* 0x000fe200078608ff */
[----:B------:R-:W-:Y:S01]  /*4430*/  IMAD R200, R200, UR4, RZ ;  /* 0x00000004c8c87c24 */ /* 0x000fe2000f8e02ff */
[----:B------:R-:W-:Y:S01]  /*4440*/  LEA.HI.X.SX32 R223, R202, R159, 0x1, P6 ;  /* 0x0000009fcadf7211 */ /* 0x000fe200030f0eff */
[----:B------:R-:W-:Y:S01]  /*4450*/  IMAD R244, R244, UR4, RZ ;  /* 0x00000004f4f47c24 */ /* 0x000fe2000f8e02ff */
[-C--:B------:R-:W-:Y:S01]  /*4460*/  LEA R220, P5, R204, R153.reuse, 0x1 ;  /* 0x00000099ccdc7211 */ /* 0x080fe200078a08ff */
[----:B------:R-:W-:Y:S01]  /*4470*/  IMAD R246, R246, UR4, RZ ;  /* 0x00000004f6f67c24 */ /* 0x000fe2000f8e02ff */
[----:B------:R-:W-:Y:S01]  /*4480*/  LEA R218, P6, R206, R153, 0x1 ;  /* 0x00000099ceda7211 */ /* 0x000fe200078c08ff */
[----:B------:R-:W2:Y:S01]  /*4490*/  @P4 LDG.E.U16 R247, desc[UR20][R230.64] ;  /* 0x00000014e6f74981 */ /* 0x000ea2000c1e1500 */
[----:B------:R-:W-:Y:S01]  /*44a0*/  LEA.HI.X.SX32 R217, R208, R159, 0x1, P3 ;  /* 0x0000009fd0d97211 */ /* 0x000fe200018f0eff */
[----:B------:R-:W-:Y:S01]  /*44b0*/  IMAD R198, R198, UR4, RZ ;  /* 0x00000004c6c67c24 */ /* 0x000fe2000f8e02ff */
[-C--:B------:R-:W-:Y:S01]  /*44c0*/  LEA R214, P4, R242, R153.reuse, 0x1 ;  /* 0x00000099f2d67211 */ /* 0x080fe200078808ff */
[----:B------:R-:W-:Y:S01]  /*44d0*/  IMAD R192, R192, UR4, RZ ;  /* 0x00000004c0c07c24 */ /* 0x000fe2000f8e02ff */
[----:B------:R-:W-:Y:S01]  /*44e0*/  LEA R208, P3, R200, R153, 0x1 ;  /* 0x00000099c8d07211 */ /* 0x000fe200078608ff */
[----:B------:R-:W-:Y:S01]  /*44f0*/  IMAD R196, R196, UR4, RZ ;  /* 0x00000004c4c47c24 */ /* 0x000fe2000f8e02ff */
[-C--:B------:R-:W-:Y:S01]  /*4500*/  LEA.HI.X.SX32 R221, R204, R159.reuse, 0x1, P5 ;  /* 0x0000009fccdd7211 */ /* 0x080fe200028f0eff */
[----:B------:R-:W-:Y:S01]  /*4510*/  IMAD R194, R194, UR4, RZ ;  /* 0x00000004c2c27c24 */ /* 0x000fe2000f8e02ff */
[----:B------:R-:W-:-:S02]  /*4520*/  LEA.HI.X.SX32 R219, R206, R159, 0x1, P6 ;  /* 0x0000009fcedb7211 */ /* 0x000fc400030f0eff */
[-C--:B------:R-:W-:Y:S02]  /*4530*/  LEA R212, P5, R244, R153.reuse, 0x1 ;  /* 0x00000099f4d47211 */ /* 0x080fe400078a08ff */
[----:B------:R-:W-:Y:S01]  /*4540*/  LEA R210, P6, R246, R153, 0x1 ;  /* 0x00000099f6d27211 */ /* 0x000fe200078c08ff */
[----:B------:R-:W-:Y:S01]  /*4550*/  IMAD R190, R190, UR4, RZ ;  /* 0x00000004bebe7c24 */ /* 0x000fe2000f8e02ff */
[----:B------:R-:W-:Y:S01]  /*4560*/  ISETP.LT.AND P2, PT, R8, R184, P0 ;  /* 0x000000b80800720c */ /* 0x000fe20000741270 */
[----:B------:R-:W-:Y:S01]  /*4570*/  IMAD R8, R35, UR4, RZ ;  /* 0x0000000423087c24 */ /* 0x000fe2000f8e02ff */
[-C--:B------:R-:W-:Y:S02]  /*4580*/  LEA.HI.X.SX32 R215, R242, R159.reuse, 0x1, P4 ;  /* 0x0000009ff2d77211 */ /* 0x080fe400020f0eff */
[----:B------:R-:W-:Y:S02]  /*4590*/  LEA.HI.X.SX32 R209, R200, R159, 0x1, P3 ;  /* 0x0000009fc8d17211 */ /* 0x000fe400018f0eff */
[----:B------:R-:W-:-:S02]  /*45a0*/  LEA R206, P4, R198, R153, 0x1 ;  /* 0x00000099c6ce7211 */ /* 0x000fc400078808ff */
[----:B------:R-:W-:Y:S01]  /*45b0*/  LEA R200, P3, R192, R153, 0x1 ;  /* 0x00000099c0c87211 */ /* 0x000fe200078608ff */
[----:B------:R-:W-:Y:S01]  /*45c0*/  IMAD R188, R188, UR4, RZ ;  /* 0x00000004bcbc7c24 */ /* 0x000fe2000f8e02ff */
[-C--:B------:R-:W-:Y:S01]  /*45d0*/  LEA.HI.X.SX32 R213, R244, R159.reuse, 0x1, P5 ;  /* 0x0000009ff4d57211 */ /* 0x080fe200028f0eff */
[----:B0-----:R-:W-:Y:S01]  /*45e0*/  IMAD R6, R33, UR4, RZ ;  /* 0x0000000421067c24 */ /* 0x001fe2000f8e02ff */
[----:B------:R-:W-:Y:S02]  /*45f0*/  LEA.HI.X.SX32 R211, R246, R159, 0x1, P6 ;  /* 0x0000009ff6d37211 */ /* 0x000fe400030f0eff */
[-C--:B------:R-:W-:Y:S02]  /*4600*/  LEA R204, P5, R196, R153.reuse, 0x1 ;  /* 0x00000099c4cc7211 */ /* 0x080fe400078a08ff */
        /* <DEDUP_REMOVED lines=8> */
[-C--:B------:R-:W-:Y:S01]  /*4690*/  LEA.HI.X.SX32 R205, R196, R159.reuse, 0x1, P5 ;  /* 0x0000009fc4cd7211 */ /* 0x080fe200028f0eff */
[----:B------:R-:W-:Y:S01]  /*46a0*/  IMAD R14, R14, UR4, RZ ;  /* 0x000000040e0e7c24 */ /* 0x000fe2000f8e02ff */
        /* <DEDUP_REMOVED lines=36> */
[----:B------:R-:W-:Y:S01]  /*48f0*/  LEA.HI.X.SX32 R15, R22, R159, 0x1, P6 ;  /* 0x0000009f160f7211 */ /* 0x000fe200030f0eff */
[----:B------:R-:W-:Y:S01]  /*4900*/  IMAD R42, R25, UR4, RZ ;  /* 0x00000004192a7c24 */ /* 0x000fe2000f8e02ff */
[-C--:B------:R-:W-:Y:S02]  /*4910*/  LEA R20, P5, R28, R153.reuse, 0x1 ;  /* 0x000000991c147211 */ /* 0x080fe400078a08ff */
[----:B------:R-:W-:Y:S01]  /*4920*/  LEA R22, P6, R30, R153, 0x1 ;  /* 0x000000991e167211 */ /* 0x000fe200078c08ff */
[----:B------:R-:W-:Y:S01]  /*4930*/  IMAD R48, R29, UR4, RZ ;  /* 0x000000041d307c24 */ /* 0x000fe2000f8e02ff */
[----:B------:R-:W-:-:S02]  /*4940*/  LEA.HI.X.SX32 R19, R26, R159, 0x1, P4 ;  /* 0x0000009f1a137211 */ /* 0x000fc400020f0eff */
[----:B------:R-:W-:Y:S02]  /*4950*/  LEA.HI.X.SX32 R25, R32, R159, 0x1, P3 ;  /* 0x0000009f20197211 */ /* 0x000fe400018f0eff */
[-C--:B------:R-:W-:Y:S02]  /*4960*/  LEA R26, P4, R34, R153.reuse, 0x1 ;  /* 0x00000099221a7211 */ /* 0x080fe400078808ff */
[----:B------:R-:W-:Y:S01]  /*4970*/  LEA R32, P3, R40, R153, 0x1 ;  /* 0x0000009928207211 */ /* 0x000fe200078608ff */
[----:B------:R-:W-:Y:S01]  /*4980*/  IMAD R44, R27, UR4, RZ ;  /* 0x000000041b2c7c24 */ /* 0x000fe2000f8e02ff */
[-C--:B------:R-:W-:Y:S01]  /*4990*/  LEA.HI.X.SX32 R21, R28, R159.reuse, 0x1, P5 ;  /* 0x0000009f1c157211 */ /* 0x080fe200028f0eff */
[----:B------:R-:W-:Y:S01]  /*49a0*/  IMAD R46, R113, UR4, RZ ;  /* 0x00000004712e7c24 */ /* 0x000fe2000f8e02ff */
[----:B------:R-:W-:Y:S02]  /*49b0*/  LEA.HI.X.SX32 R23, R30, R159, 0x1, P6 ;  /* 0x0000009f1e177211 */ /* 0x000fe400030f0eff */
[----:B------:R-:W-:-:S02]  /*49c0*/  LEA R28, P5, R36, R153, 0x1 ;  /* 0x00000099241c7211 */ /* 0x000fc400078a08ff */
        /* <DEDUP_REMOVED lines=74> */
[-C--:B------:R-:W-:Y:S02]  /*4e70*/  LEA.HI.X.SX32 R119, R144, R159.reuse, 0x1, P4 ;  /* 0x0000009f90777211 */ /* 0x080fe400020f0eff */
[----:B------:R-:W-:Y:S02]  /*4e80*/  LEA.HI.X.SX32 R143, R150, R159, 0x1, P3 ;  /* 0x0000009f968f7211 */ /* 0x000fe400018f0eff */
[-C--:B------:R-:W-:Y:S02]  /*4e90*/  LEA R144, P4, R152, R153.reuse, 0x1 ;  /* 0x0000009998907211 */ /* 0x080fe400078808ff */
[----:B------:R-:W-:Y:S01]  /*4ea0*/  LEA R150, P3, R158, R153, 0x1 ;  /* 0x000000999e967211 */ /* 0x000fe200078608ff */
[----:B------:R-:W-:Y:S01]  /*4eb0*/  IMAD R234, R234, UR4, RZ ;  /* 0x00000004eaea7c24 */ /* 0x000fe2000f8e02ff */
[-C--:B------:R-:W-:Y:S01]  /*4ec0*/  LEA.HI.X.SX32 R139, R146, R159.reuse, 0x1, P5 ;  /* 0x0000009f928b7211 */ /* 0x080fe200028f0eff */
[----:B------:R-:W-:Y:S01]  /*4ed0*/  IMAD R236, R236, UR4, RZ ;  /* 0x00000004ecec7c24 */ /* 0x000fe2000f8e02ff */
[----:B------:R-:W-:Y:S01]  /*4ee0*/  LEA.HI.X.SX32 R141, R148, R159, 0x1, P6 ;  /* 0x0000009f948d7211 */ /* 0x000fe200030f0eff */
[----:B------:R-:W-:Y:S01]  /*4ef0*/  IMAD R238, R238, UR4, RZ ;  /* 0x00000004eeee7c24 */ /* 0x000fe2000f8e02ff */
[----:B------:R-:W-:-:S02]  /*4f00*/  LEA R146, P5, R154, R153, 0x1 ;  /* 0x000000999a927211 */ /* 0x000fc400078a08ff */
[----:B------:R-:W-:Y:S02]  /*4f10*/  LEA R148, P6, R156, R153, 0x1 ;  /* 0x000000999c947211 */ /* 0x000fe400078c08ff */
[-C--:B------:R-:W-:Y:S02]  /*4f20*/  LEA.HI.X.SX32 R145, R152, R159.reuse, 0x1, P4 ;  /* 0x0000009f98917211 */ /* 0x080fe400020f0eff */
[----:B------:R-:W-:Y:S02]  /*4f30*/  LEA.HI.X.SX32 R151, R158, R159, 0x1, P3 ;  /* 0x0000009f9e977211 */ /* 0x000fe400018f0eff */
[----:B------:R-:W-:Y:S02]  /*4f40*/  LEA R152, P3, R228, R153, 0x1 ;  /* 0x00000099e4987211 */ /* 0x000fe400078608ff */
[-C--:B------:R-:W-:Y:S02]  /*4f50*/  LEA.HI.X.SX32 R147, R154, R159.reuse, 0x1, P5 ;  /* 0x0000009f9a937211 */ /* 0x080fe400028f0eff */
[----:B------:R-:W-:-:S02]  /*4f60*/  LEA.HI.X.SX32 R149, R156, R159, 0x1, P6 ;  /* 0x0000009f9c957211 */ /* 0x000fc400030f0eff */
[-C--:B------:R-:W-:Y:S02]  /*4f70*/  LEA R154, P4, R234, R153.reuse, 0x1 ;  /* 0x00000099ea9a7211 */ /* 0x080fe400078808ff */
[-C--:B------:R-:W-:Y:S02]  /*4f80*/  LEA R156, P5, R236, R153.reuse, 0x1 ;  /* 0x00000099ec9c7211 */ /* 0x080fe400078a08ff */
[----:B------:R-:W-:Y:S02]  /*4f90*/  LEA R158, P6, R238, R153, 0x1 ;  /* 0x00000099ee9e7211 */ /* 0x000fe400078c08ff */
[----:B------:R-:W-:Y:S02]  /*4fa0*/  LEA.HI.X.SX32 R153, R228, R159, 0x1, P3 ;  /* 0x0000009fe4997211 */ /* 0x000fe400018f0eff */
[----:B------:R-:W-:Y:S01]  /*4fb0*/  LOP3.LUT R228, R187, 0xc0, RZ, 0xc0, !PT ;  /* 0x000000c0bbe47812 */ /* 0x000fe200078ec0ff */
[----:B------:R-:W-:-:S03]  /*4fc0*/  IMAD.SHL.U32 R233, R136, 0x2, RZ ;  /* 0x0000000288e97824 */ /* 0x000fc600078e00ff */
[----:B------:R-:W-:Y:S02]  /*4fd0*/  SHF.R.U32.HI R228, RZ, 0x2, R228 ;  /* 0x00000002ffe47819 */ /* 0x000fe400000116e4 */
[----:B------:R-:W-:Y:S02]  /*4fe0*/  LEA.HI.X.SX32 R155, R234, R159, 0x1, P4 ;  /* 0x0000009fea9b7211 */ /* 0x000fe400020f0eff */
[----:B------:R-:W-:Y:S02]  /*4ff0*/  LOP3.LUT R233, R233, R228, RZ, 0x3c, !PT ;  /* 0x000000e4e9e97212 */ /* 0x000fe400078e3cff */
[-C--:B------:R-:W-:Y:S02]  /*5000*/  LEA R228, P3, R225, R224.reuse, 0x1 ;  /* 0x000000e0e1e47211 */ /* 0x080fe400078608ff */
[----:B------:R-:W-:Y:S02]  /*5010*/  LEA R224, P4, R185, R224, 0x1 ;  /* 0x000000e0b9e07211 */ /* 0x000fe400078808ff */
[----:B------:R-:W-:-:S02]  /*5020*/  LEA.HI.X.SX32 R229, R225, R168, 0x1, P3 ;  /* 0x000000a8e1e57211 */ /* 0x000fc400018f0eff */
[----:B------:R-:W-:Y:S02]  /*5030*/  LEA.HI.X.SX32 R225, R185, R168, 0x1, P4 ;  /* 0x000000a8b9e17211 */ /* 0x000fe400020f0eff */
[----:B------:R-:W-:Y:S01]  /*5040*/  LOP3.LUT R185, R167, 0x4, RZ, 0xfc, !PT ;  /* 0x00000004a7b97812 */ /* 0x000fe200078efcff */
[----:B------:R-:W-:-:S04]  /*5050*/  @!UP1 UIADD3 UR4, UPT, UPT, -UR6, 0x100000, URZ ;  /* 0x0010000006049890 */ /* 0x000fc8000fffe1ff */
[----:B------:R-:W-:Y:S02]  /*5060*/  @!UP1 USHF.L.U32 UR5, UR4, 0xb, URZ ;  /* 0x0000000b04059899 */ /* 0x000fe400080006ff */
[----:B------:R-:W-:Y:S01]  /*5070*/  @!UP1 USHF.L.U32 UR4, UR4, 0x1, URZ ;  /* 0x0000000104049899 */ /* 0x000fe200080006ff */
[----:B------:R-:W-:Y:S02]  /*5080*/  ISETP.LT.AND P3, PT, R185, R184, P0 ;  /* 0x000000b8b900720c */ /* 0x000fe40000761270 */
[----:B------:R-:W-:Y:S01]  /*5090*/  LOP3.LUT R185, R167, 0xc, RZ, 0xfc, !PT ;  /* 0x0000000ca7b97812 */ /* 0x000fe200078efcff */
[----:B------:R-:W-:-:S03]  /*50a0*/  VOTEU.ALL UP1, P1 ;  /* 0x0000000000ff7886 */ /* 0x000fc60000820000 */
[----:B------:R-:W-:Y:S02]  /*50b0*/  ISETP.LT.AND P0, PT, R185, R184, P0 ;  /* 0x000000b8b900720c */ /* 0x000fe40000701270 */
[----:B------:R-:W-:-:S03]  /*50c0*/  LEA.HI.X.SX32 R157, R236, R159, 0x1, P5 ;  /* 0x0000009fec9d7211 */ /* 0x000fc600028f0eff */
[----:B------:R0:W1:Y:S01]  /*50d0*/  @!UP1 SYNCS.EXCH.64 URZ, [UR9+0x14008], UR4 ;  /* 0x0140080409ff95b2 */ /* 0x0000620008000100 */
[----:B------:R-:W-:Y:S01]  /*50e0*/  LEA.HI.X.SX32 R159, R238, R159, 0x1, P6 ;  /* 0x0000009fee9f7211 */ /* 0x000fe200030f0eff */
[----:B-----5:R5:W-:Y:S01]  /*50f0*/  STS.U16 [R233+UR9+0x10800], R240 ;  /* 0x010800f0e9007988 */ /* 0x020be20008000409 */
[----:B------:R-:W-:Y:S02]  /*5100*/  PRMT R242, RZ, 0x7610, R242 ;  /* 0x00007610fff27816 */ /* 0x000fe400000000f2 */
[----:B------:R-:W-:Y:S02]  /*5110*/  PRMT R244, RZ, 0x7610, R244 ;  /* 0x00007610fff47816 */ /* 0x000fe400000000f4 */
[----:B------:R-:W-:Y:S02]  /*5120*/  PRMT R168, RZ, 0x7610, R168 ;  /* 0x00007610ffa87816 */ /* 0x000fe400000000a8 */
[----:B------:R-:W-:Y:S01]  /*5130*/  PRMT R234, RZ, 0x7610, R234 ;  /* 0x00007610ffea7816 */ /* 0x000fe200000000ea */
[----:B------:R-:W2:Y:S01]  /*5140*/  @P3 LDG.E.U16 R242, desc[UR20][R228.64] ;  /* 0x00000014e4f23981 */ /* 0x000ea2000c1e1500 */
[----:B------:R-:W-:-:S02]  /*5150*/  PRMT R236, RZ, 0x7610, R236 ;  /* 0x00007610ffec7816 */ /* 0x000fc400000000ec */
[----:B------:R-:W-:Y:S01]  /*5160*/  PRMT R238, RZ, 0x7610, R238 ;  /* 0x00007610ffee7816 */ /* 0x000fe200000000ee */
[----:B------:R-:W2:Y:S01]  /*5170*/  @P0 LDG.E.U16 R244, desc[UR20][R224.64] ;  /* 0x00000014e0f40981 */ /* 0x000ea2000c1e1500 */
[----:B-----5:R-:W-:Y:S02]  /*5180*/  PRMT R240, RZ, 0x7610, R240 ;  /* 0x00007610fff07816 */ /* 0x020fe400000000f0 */
[----:B------:R-:W-:Y:S01]  /*5190*/  PRMT R246, RZ, 0x7610, R246 ;  /* 0x00007610fff67816 */ /* 0x000fe200000000f6 */
[----:B------:R-:W5:Y:S01]  /*51a0*/  @P2 LDG.E.U16 R168, desc[UR20][R222.64] ;  /* 0x00000014dea82981 */ /* 0x000f62000c1e1500 */
[----:B------:R-:W-:Y:S02]  /*51b0*/  PRMT R248, RZ, 0x7610, R248 ;  /* 0x00007610fff87816 */ /* 0x000fe400000000f8 */
[----:B------:R-:W-:Y:S01]  /*51c0*/  PRMT R250, RZ, 0x7610, R250 ;  /* 0x00007610fffa7816 */ /* 0x000fe200000000fa */
[----:B------:R-:W5:Y:S01]  /*51d0*/  @P2 LDG.E.U16 R234, desc[UR20][R218.64] ;  /* 0x00000014daea2981 */ /* 0x000f62000c1e1500 */
[----:B------:R-:W-:-:S02]  /*51e0*/  PRMT R252, RZ, 0x7610, R252 ;  /* 0x00007610fffc7816 */ /* 0x000fc400000000fc */
[----:B------:R-:W-:Y:S01]  /*51f0*/  PRMT R235, RZ, 0x7610, R235 ;  /* 0x00007610ffeb7816 */ /* 0x000fe200000000eb */
[----:B------:R-:W5:Y:S01]  /*5200*/  @P2 LDG.E.U16 R236, desc[UR20][R214.64] ;  /* 0x00000014d6ec2981 */ /* 0x000f62000c1e1500 */
[----:B------:R-:W-:Y:S02]  /*5210*/  PRMT R237, RZ, 0x7610, R237 ;  /* 0x00007610ffed7816 */ /* 0x000fe400000000ed */
[----:B------:R-:W-:Y:S01]  /*5220*/  PRMT R239, RZ, 0x7610, R239 ;  /* 0x00007610ffef7816 */ /* 0x000fe200000000ef */
[----:B------:R-:W5:Y:S04]  /*5230*/  @P2 LDG.E.U16 R238, desc[UR20][R210.64] ;  /* 0x00000014d2ee2981 */ /* 0x000f68000c1e1500 */
[----:B------:R-:W5:Y:S04]  /*5240*/  @P2 LDG.E.U16 R240, desc[UR20][R206.64] ;  /* 0x00000014cef02981 */ /* 0x000f68000c1e1500 */
[----:B------:R-:W5:Y:S04]  /*5250*/  @P2 LDG.E.U16 R246, desc[UR20][R202.64] ;  /* 0x00000014caf62981 */ /* 0x000f68000c1e1500 */
[----:B------:R-:W5:Y:S04]  /*5260*/  @P2 LDG.E.U16 R248, desc[UR20][R198.64] ;  /* 0x00000014c6f82981 */ /* 0x000f68000c1e1500 */
[----:B------:R-:W5:Y:S04]  /*5270*/  @P2 LDG.E.U16 R250, desc[UR20][R194.64] ;  /* 0x00000014c2fa2981 */ /* 0x000f68000c1e1500 */
[----:B------:R-:W5:Y:S04]  /*5280*/  @P2 LDG.E.U16 R252, desc[UR20][R190.64] ;  /* 0x00000014befc2981 */ /* 0x000f68000c1e1500 */
[----:B------:R-:W5:Y:S04]  /*5290*/  @P2 LDG.E.U16 R235, desc[UR20][R6.64] ;  /* 0x0000001406eb2981 */ /* 0x000f68000c1e1500 */
[----:B------:R-:W5:Y:S04]  /*52a0*/  @P2 LDG.E.U16 R237, desc[UR20][R10.64] ;  /* 0x000000140aed2981 */ /* 0x000f68000c1e1500 */
[----:B------:R-:W5:Y:S01]  /*52b0*/  @P2 LDG.E.U16 R239, desc[UR20][R14.64] ;  /* 0x000000140eef2981 */ /* 0x000f62000c1e1500 */
[----:B------:R-:W-:-:S03]  /*52c0*/  LOP3.LUT R185, R233, 0x40, RZ, 0x3c, !PT ;  /* 0x00000040e9b97812 */ /* 0x000fc600078e3cff */
[----:B----4-:R-:W-:Y:S04]  /*52d0*/  STS.U16 [R233+UR9+0x10c00], R164 ;  /* 0x010c00a4e9007988 */ /* 0x010fe80008000409 */
[----:B---3--:R3:W-:Y:S04]  /*52e0*/  STS.U16 [R233+UR9+0x11000], R170 ;  /* 0x011000aae9007988 */ /* 0x0087e80008000409 */
[----:B------:R4:W-:Y:S04]  /*52f0*/  STS.U16 [R233+UR9+0x11400], R172 ;  /* 0x011400ace9007988 */ /* 0x0009e80008000409 */
[----:B------:R-:W-:Y:S04]  /*5300*/  STS.U16 [R233+UR9+0x11800], R174 ;  /* 0x011800aee9007988 */ /* 0x000fe80008000409 */
[----:B------:R-:W-:Y:S01]  /*5310*/  STS.U16 [R233+UR9+0x11c00], R241 ;  /* 0x011c00f1e9007988 */ /* 0x000fe20008000409 */
[----:B---3--:R-:W-:-:S03]  /*5320*/  PRMT R170, RZ, 0x7610, R170 ;  /* 0x00007610ffaa7816 */ /* 0x008fc600000000aa */
[----:B--2---:R-:W-:Y:S04]  /*5330*/  STS.U16 [R233+UR9+0x10400], R245 ;  /* 0x010400f5e9007988 */ /* 0x004fe80008000409 */
[----:B------:R-:W-:Y:S04]  /*5340*/  STS.U16 [R233+UR9+0x10000], R247 ;  /* 0x010000f7e9007988 */ /* 0x000fe80008000409 */
[----:B------:R2:W-:Y:S04]  /*5350*/  STS.U16 [R185+UR9+0x11a00], R169 ;  /* 0x011a00a9b9007988 */ /* 0x0005e80008000409 */
[----:B------:R3:W-:Y:S01]  /*5360*/  STS.U16 [R185+UR9+0x11e00], R171 ;  /* 0x011e00abb9007988 */ /* 0x0007e20008000409 */
[----:B----4-:R-:W-:-:S03]  /*5370*/  PRMT R172, RZ, 0x7610, R172 ;  /* 0x00007610ffac7816 */ /* 0x010fc600000000ac */
[----:B------:R-:W4:Y:S01]  /*5380*/  @P2 LDG.E.U16 R170, desc[UR20][R22.64] ;  /* 0x0000001416aa2981 */ /* 0x000f22000c1e1500 */
[----:B--2---:R-:W-:Y:S02]  /*5390*/  PRMT R169, RZ, 0x7610, R169 ;  /* 0x00007610ffa97816 */ /* 0x004fe400000000a9 */
[----:B------:R-:W-:Y:S01]  /*53a0*/  PRMT R174, RZ, 0x7610, R174 ;  /* 0x00007610ffae7816 */ /* 0x000fe200000000ae */
[----:B------:R-:W2:Y:S01]  /*53b0*/  @P2 LDG.E.U16 R172, desc[UR20][R26.64] ;  /* 0x000000141aac2981 */ /* 0x000ea2000c1e1500 */
[----:B---3--:R-:W-:-:S03]  /*53c0*/  PRMT R171, RZ, 0x7610, R171 ;  /* 0x00007610ffab7816 */ /* 0x008fc600000000ab */
[----:B------:R-:W3:Y:S04]  /*53d0*/  @P2 LDG.E.U16 R169, desc[UR20][R50.64] ;  /* 0x0000001432a92981 */ /* 0x000ee8000c1e1500 */
[----:B------:R-:W2:Y:S04]  /*53e0*/  @P2 LDG.E.U16 R171, desc[UR20][R54.64] ;  /* 0x0000001436ab2981 */ /* 0x000ea8000c1e1500 */
[----:B------:R0:W-:Y:S04]  /*53f0*/  STS.U16 [R185+UR9+0x10a00], R176 ;  /* 0x010a00b0b9007988 */ /* 0x0001e80008000409 */
[----:B------:R-:W2:Y:S01]  /*5400*/  @P2 LDG.E.U16 R174, desc[UR20][R30.64] ;  /* 0x000000141eae2981 */ /* 0x000ea2000c1e1500 */
[----:B0-----:R-:W-:-:S03]  /*5410*/  PRMT R176, RZ, 0x7610, R176 ;  /* 0x00007610ffb07816 */ /* 0x001fc600000000b0 */
[----:B------:R0:W-:Y:S04]  /*5420*/  STS.U16 [R185+UR9+0x10e00], R178 ;  /* 0x010e00b2b9007988 */ /* 0x0001e80008000409 */
[----:B------:R-:W2:Y:S01]  /*5430*/  @P2 LDG.E.U16 R176, desc[UR20][R34.64] ;  /* 0x0000001422b02981 */ /* 0x000ea2000c1e1500 */
[----:B0-----:R-:W-:-:S03]  /*5440*/  PRMT R178, RZ, 0x7610, R178 ;  /* 0x00007610ffb27816 */ /* 0x001fc600000000b2 */
[----:B------:R0:W-:Y:S01]  /*5450*/  STS.U16 [R185+UR9+0x11200], R180 ;  /* 0x011200b4b9007988 */ /* 0x0001e20008000409 */
[----:B------:R-:W-:-:S03]  /*5460*/  PRMT R164, RZ, 0x7610, R164 ;  /* 0x00007610ffa47816 */ /* 0x000fc600000000a4 */
[----:B------:R-:W2:Y:S04]  /*5470*/  @P2 LDG.E.U16 R178, desc[UR20][R38.64] ;  /* 0x0000001426b22981 */ /* 0x000ea8000c1e1500 */
[----:B------:R1:W-:Y:S01]  /*5480*/  STS.U16 [R185+UR9+0x11600], R182 ;  /* 0x011600b6b9007988 */ /* 0x0003e20008000409 */
[----:B0-----:R-:W-:Y:S02]  /*5490*/  PRMT R180, RZ, 0x7610, R180 ;  /* 0x00007610ffb47816 */ /* 0x001fe400000000b4 */
[----:B------:R-:W-:Y:S01]  /*54a0*/  PRMT R245, RZ, 0x7610, R245 ;  /* 0x00007610fff57816 */ /* 0x000fe200000000f5 */
[----:B------:R-:W2:Y:S04]  /*54b0*/  @P2 LDG.E.U16 R164, desc[UR20][R18.64] ;  /* 0x0000001412a42981 */ /* 0x000ea8000c1e1500 */
[----:B------:R-:W2:Y:S01]  /*54c0*/  @P2 LDG.E.U16 R180, desc[UR20][R42.64] ;  /* 0x000000142ab42981 */ /* 0x000ea2000c1e1500 */
[----:B-1----:R-:W-:-:S03]  /*54d0*/  PRMT R182, RZ, 0x7610, R182 ;  /* 0x00007610ffb67816 */ /* 0x002fc600000000b6 */
[----:B------:R-:W2:Y:S04]  /*54e0*/  @P2 LDG.E.U16 R245, desc[UR20][R62.64] ;  /* 0x000000143ef52981 */ /* 0x000ea8000c1e1500 */
[----:B------:R-:W2:Y:S01]  /*54f0*/  @P2 LDG.E.U16 R182, desc[UR20][R46.64] ;  /* 0x000000142eb62981 */ /* 0x000ea2000c1e1500 */
[----:B------:R-:W-:-:S06]  /*5500*/  PRMT R241, RZ, 0x7610, R241 ;  /* 0x00007610fff17816 */ /* 0x000fcc00000000f1 */
[----:B------:R-:W2:Y:S04]  /*5510*/  @P2 LDG.E.U16 R241, desc[UR20][R58.64] ;  /* 0x000000143af12981 */ /* 0x000ea8000c1e1500 */
[----:B------:R0:W-:Y:S04]  /*5520*/  STS.U16 [R185+UR9+0x10200], R242 ;  /* 0x010200f2b9007988 */ /* 0x0001e80008000409 */
[----:B------:R1:W-:Y:S04]  /*5530*/  STS.U16 [R185+UR9+0x10600], R244 ;  /* 0x010600f4b9007988 */ /* 0x0003e80008000409 */
[----:B-----5:R5:W-:Y:S01]  /*5540*/  STS.U16 [R233+UR9], R168 ;  /* 0x000000a8e9007988 */ /* 0x020be20008000409 */
[----:B0-----:R-:W-:-:S03]  /*5550*/  PRMT R242, RZ, 0x7610, R242 ;  /* 0x00007610fff27816 */ /* 0x001fc600000000f2 */
[----:B------:R0:W-:Y:S01]  /*5560*/  STS.U16 [R233+UR9+0x400], R234 ;  /* 0x000400eae9007988 */ /* 0x0001e20008000409 */
[----:B-1----:R-:W-:-:S03]  /*5570*/  PRMT R244, RZ, 0x7610, R244 ;  /* 0x00007610fff47816 */ /* 0x002fc600000000f4 */
[----:B------:R1:W-:Y:S01]  /*5580*/  STS.U16 [R233+UR9+0x800], R236 ;  /* 0x000800ece9007988 */ /* 0x0003e20008000409 */
[----:B-----5:R-:W-:-:S03]  /*5590*/  PRMT R168, RZ, 0x7610, R168 ;  /* 0x00007610ffa87816 */ /* 0x020fc600000000a8 */
[----:B------:R5:W-:Y:S01]  /*55a0*/  STS.U16 [R233+UR9+0xc00], R238 ;  /* 0x000c00eee9007988 */ /* 0x000be20008000409 */
        /* <DEDUP_REMOVED lines=17> */
[----:B------:R-:W5:Y:S01]  /*56c0*/  @P2 LDG.E.U16 R168, desc[UR20][R66.64] ;  /* 0x0000001442a82981 */ /* 0x000f62000c1e1500 */
[----:B0-----:R-:W-:-:S03]  /*56d0*/  PRMT R237, RZ, 0x7610, R237 ;  /* 0x00007610ffed7816 */ /* 0x001fc600000000ed */
[----:B------:R-:W5:Y:S01]  /*56e0*/  @P2 LDG.E.U16 R234, desc[UR20][R114.64] ;  /* 0x0000001472ea2981 */ /* 0x000f62000c1e1500 */
[----:B-1----:R-:W-:-:S03]  /*56f0*/  PRMT R239, RZ, 0x7610, R239 ;  /* 0x00007610ffef7816 */ /* 0x002fc600000000ef */
        /* <DEDUP_REMOVED lines=12> */
[----:B---3--:R0:W-:Y:S04]  /*57c0*/  STS.U16 [R233+UR9+0x5000], R169 ;  /* 0x005000a9e9007988 */ /* 0x0081e80008000409 */
[----:B----4-:R1:W-:Y:S04]  /*57d0*/  STS.U16 [R233+UR9+0x3400], R170 ;  /* 0x003400aae9007988 */ /* 0x0103e80008000409 */
[----:B--2---:R2:W-:Y:S01]  /*57e0*/  STS.U16 [R233+UR9+0x5400], R171 ;  /* 0x005400abe9007988 */ /* 0x0045e20008000409 */
[----:B0-----:R-:W-:-:S02]  /*57f0*/  PRMT R169, RZ, 0x7610, R169 ;  /* 0x00007610ffa97816 */ /* 0x001fc400000000a9 */
[----:B-1----:R-:W-:Y:S01]  /*5800*/  PRMT R170, RZ, 0x7610, R170 ;  /* 0x00007610ffaa7816 */ /* 0x002fe200000000aa */
[----:B------:R0:W-:Y:S01]  /*5810*/  STS.U16 [R233+UR9+0x3800], R172 ;  /* 0x003800ace9007988 */ /* 0x0001e20008000409 */
[----:B--2---:R-:W-:-:S03]  /*5820*/  PRMT R171, RZ, 0x7610, R171 ;  /* 0x00007610ffab7816 */ /* 0x004fc600000000ab */
[----:B------:R-:W2:Y:S04]  /*5830*/  @P2 LDG.E.U16 R169, desc[UR20][R28.64] ;  /* 0x000000141ca92981 */ /* 0x000ea8000c1e1500 */
[----:B------:R-:W3:Y:S01]  /*5840*/  @P2 LDG.E.U16 R170, desc[UR20][R192.64] ;  /* 0x00000014c0aa2981 */ /* 0x000ee2000c1e1500 */
[----:B0-----:R-:W-:-:S03]  /*5850*/  PRMT R172, RZ, 0x7610, R172 ;  /* 0x00007610ffac7816 */ /* 0x001fc600000000ac */
[----:B------:R-:W4:Y:S04]  /*5860*/  @P2 LDG.E.U16 R171, desc[UR20][R32.64] ;  /* 0x0000001420ab2981 */ /* 0x000f28000c1e1500 */
[----:B------:R0:W-:Y:S04]  /*5870*/  STS.U16 [R233+UR9+0x3c00], R174 ;  /* 0x003c00aee9007988 */ /* 0x0001e80008000409 */
[----:B------:R-:W2:Y:S01]  /*5880*/  @P2 LDG.E.U16 R172, desc[UR20][R188.64] ;  /* 0x00000014bcac2981 */ /* 0x000ea2000c1e1500 */
[----:B0-----:R-:W-:-:S03]  /*5890*/  PRMT R174, RZ, 0x7610, R174 ;  /* 0x00007610ffae7816 */ /* 0x001fc600000000ae */
[----:B------:R0:W-:Y:S04]  /*58a0*/  STS.U16 [R233+UR9+0x4000], R176 ;  /* 0x004000b0e9007988 */ /* 0x0001e80008000409 */
[----:B------:R-:W2:Y:S01]  /*58b0*/  @P2 LDG.E.U16 R174, desc[UR20][R8.64] ;  /* 0x0000001408ae2981 */ /* 0x000ea2000c1e1500 */
[----:B0-----:R-:W-:-:S03]  /*58c0*/  PRMT R176, RZ, 0x7610, R176 ;  /* 0x00007610ffb07816 */ /* 0x001fc600000000b0 */
[----:B------:R0:W-:Y:S04]  /*58d0*/  STS.U16 [R233+UR9+0x4400], R178 ;  /* 0x004400b2e9007988 */ /* 0x0001e80008000409 */
[----:B------:R-:W2:Y:S01]  /*58e0*/  @P2 LDG.E.U16 R176, desc[UR20][R12.64] ;  /* 0x000000140cb02981 */ /* 0x000ea2000c1e1500 */
[----:B0-----:R-:W-:-:S03]  /*58f0*/  PRMT R178, RZ, 0x7610, R178 ;  /* 0x00007610ffb27816 */ /* 0x001fc600000000b2 */
[----:B------:R0:W-:Y:S04]  /*5900*/  STS.U16 [R233+UR9+0x4800], R180 ;  /* 0x004800b4e9007988 */ /* 0x0001e80008000409 */
[----:B------:R1:W-:Y:S04]  /*5910*/  STS.U16 [R233+UR9+0x3000], R164 ;  /* 0x003000a4e9007988 */ /* 0x0003e80008000409 */
[----:B------:R-:W2:Y:S01]  /*5920*/  @P2 LDG.E.U16 R178, desc[UR20][R16.64] ;  /* 0x0000001410b22981 */ /* 0x000ea2000c1e1500 */
[----:B0-----:R-:W-:Y:S02]  /*5930*/  PRMT R180, RZ, 0x7610, R180 ;  /* 0x00007610ffb47816 */ /* 0x001fe400000000b4 */
[----:B-1----:R-:W-:Y:S01]  /*5940*/  PRMT R164, RZ, 0x7610, R164 ;  /* 0x00007610ffa47816 */ /* 0x002fe200000000a4 */
[----:B------:R0:W-:Y:S04]  /*5950*/  STS.U16 [R233+UR9+0x4c00], R182 ;  /* 0x004c00b6e9007988 */ /* 0x0001e80008000409 */
[----:B------:R-:W4:Y:S04]  /*5960*/  @P2 LDG.E.U16 R180, desc[UR20][R20.64] ;  /* 0x0000001414b42981 */ /* 0x000f28000c1e1500 */
[----:B------:R1:W-:Y:S01]  /*5970*/  STS.U16 [R233+UR9+0x5c00], R245 ;  /* 0x005c00f5e9007988 */ /* 0x0003e20008000409 */
[----:B0-----:R-:W-:-:S03]  /*5980*/  PRMT R182, RZ, 0x7610, R182 ;  /* 0x00007610ffb67816 */ /* 0x001fc600000000b6 */
[----:B------:R-:W4:Y:S04]  /*5990*/  @P2 LDG.E.U16 R164, desc[UR20][R196.64] ;  /* 0x00000014c4a42981 */ /* 0x000f28000c1e1500 */
[----:B------:R-:W4:Y:S01]  /*59a0*/  @P2 LDG.E.U16 R182, desc[UR20][R24.64] ;  /* 0x0000001418b62981 */ /* 0x000f22000c1e1500 */
[----:B-1----:R-:W-:Y:S02]  /*59b0*/  PRMT R245, RZ, 0x7610, R245 ;  /* 0x00007610fff57816 */ /* 0x002fe400000000f5 */
[----:B------:R-:W-:-:S04]  /*59c0*/  PRMT R247, RZ, 0x7610, R247 ;  /* 0x00007610fff77816 */ /* 0x000fc800000000f7 */
[----:B------:R-:W4:Y:S04]  /*59d0*/  @P2 LDG.E.U16 R245, desc[UR20][R36.64] ;  /* 0x0000001424f52981 */ /* 0x000f28000c1e1500 */
[----:B------:R-:W-:Y:S04]  /*59e0*/  STS.U16 [R233+UR9+0x5800], R241 ;  /* 0x005800f1e9007988 */ /* 0x000fe80008000409 */
[----:B------:R-:W4:Y:S04]  /*59f0*/  @P2 LDG.E.U16 R247, desc[UR20][R40.64] ;  /* 0x0000001428f72981 */ /* 0x000f28000c1e1500 */
[----:B-----5:R0:W-:Y:S04]  /*5a00*/  STS.U16 [R233+UR9+0x6000], R168 ;  /* 0x006000a8e9007988 */ /* 0x0201e80008000409 */
[----:B------:R1:W-:Y:S04]  /*5a10*/  STS.U16 [R233+UR9+0x6400], R234 ;  /* 0x006400eae9007988 */ /* 0x0003e80008000409 */
        /* <DEDUP_REMOVED lines=40> */
[----:B------:R-:W-:-:S04]  /*5ca0*/  IMAD R167, R167, R4, RZ ;  /* 0x00000004a7a77224 */ /* 0x000fc800078e02ff */
[----:B------:R-:W-:-:S04]  /*5cb0*/  IMAD R167, R4, 0x4, R167 ;  /* 0x0000000404a77824 */ /* 0x000fc800078e02a7 */
[----:B------:R-:W-:-:S04]  /*5cc0*/  IMAD R167, R4, 0x4, R167 ;  /* 0x0000000404a77824 */ /* 0x000fc800078e02a7 */
[----:B------:R-:W-:-:S04]  /*5cd0*/  IMAD R167, R4, 0x4, R167 ;  /* 0x0000000404a77824 */ /* 0x000fc800078e02a7 */
[----:B------:R-:W-:Y:S01]  /*5ce0*/  IMAD R249, R4, 0x4, R167 ;  /* 0x0000000404f97824 */ /* 0x000fe200078e02a7 */
[----:B------:R-:W-:Y:S02]  /*5cf0*/  SHF.R.S32.HI R167, RZ, 0x1f, R162 ;  /* 0x0000001fffa77819 */ /* 0x000fe400000114a2 */
[----:B------:R-:W-:Y:S02]  /*5d00*/  ISETP.NE.U32.AND P0, PT, R160, RZ, PT ;  /* 0x000000ffa000720c */ /* 0x000fe40003f05070 */
[----:B------:R-:W-:Y:S01]  /*5d10*/  SHF.L.U64.HI R167, R162, 0x1, R167 ;  /* 0x00000001a2a77819 */ /* 0x000fe200000102a7 */
[--C-:B------:R-:W-:Y:S01]  /*5d20*/  IMAD R162, R4, 0x4, R249.reuse ;  /* 0x0000000404a27824 */ /* 0x100fe200078e02f9 */
[----:B------:R-:W-:Y:S02]  /*5d30*/  SHF.R.S32.HI R160, RZ, 0x1f, R249 ;  /* 0x0000001fffa07819 */ /* 0x000fe400000114f9 */
[C---:B------:R-:W-:Y:S01]  /*5d40*/  LEA R241, P2, R249.reuse, R166, 0x1 ;  /* 0x000000a6f9f17211 */ /* 0x040fe200078408ff */
[----:B--2---:R0:W-:Y:S04]  /*5d50*/  STS.U16 [R185+UR9+0x3a00], R169 ;  /* 0x003a00a9b9007988 */ /* 0x0041e80008000409 */
[----:B---3--:R1:W-:Y:S04]  /*5d60*/  STS.U16 [R185+UR9+0x1e00], R170 ;  /* 0x001e00aab9007988 */ /* 0x0083e80008000409 */
[----:B----4-:R2:W-:Y:S01]  /*5d70*/  STS.U16 [R185+UR9+0x3e00], R171 ;  /* 0x003e00abb9007988 */ /* 0x0105e20008000409 */
[----:B0-----:R-:W-:-:S02]  /*5d80*/  LEA.HI.X R169, R249, R167, R160, 0x1, P2 ;  /* 0x000000a7f9a97211 */ /* 0x001fc400010f0ca0 */
[CC--:B-1----:R-:W-:Y:S02]  /*5d90*/  LEA R170, P2, R162.reuse, R166.reuse, 0x1 ;  /* 0x000000a6a2aa7211 */ /* 0x0c2fe400078408ff */
[----:B--2---:R-:W-:Y:S01]  /*5da0*/  SHF.R.S32.HI R171, RZ, 0x1f, R162 ;  /* 0x0000001fffab7819 */ /* 0x004fe200000114a2 */
[----:B------:R0:W-:Y:S01]  /*5db0*/  STS.U16 [R185+UR9+0x2200], R172 ;  /* 0x002200acb9007988 */ /* 0x0001e20008000409 */
[----:B------:R-:W-:Y:S02]  /*5dc0*/  SHF.R.S32.HI R160, RZ, 0x1f, R173 ;  /* 0x0000001fffa07819 */ /* 0x000fe400000114ad */
[----:B------:R-:W-:Y:S01]  /*5dd0*/  LEA.HI.X R171, R162, R167, R171, 0x1, P2 ;  /* 0x000000a7a2ab7211 */ /* 0x000fe200010f0cab */
[----:B------:R1:W-:Y:S01]  /*5de0*/  STS.U16 [R185+UR9+0x2600], R174 ;  /* 0x002600aeb9007988 */ /* 0x0003e20008000409 */
[----:B0-----:R-:W-:-:S04]  /*5df0*/  LEA R172, P2, R173, R166, 0x1 ;  /* 0x000000a6adac7211 */ /* 0x001fc800078408ff */
[-C--:B------:R-:W-:Y:S02]  /*5e00*/  LEA.HI.X R173, R173, R167.reuse, R160, 0x1, P2 ;  /* 0x000000a7adad7211 */ /* 0x080fe400010f0ca0 */
[----:B------:R-:W-:Y:S02]  /*5e10*/  SHF.R.S32.HI R160, RZ, 0x1f, R175 ;  /* 0x0000001fffa07819 */ /* 0x000fe400000114af */
[CC--:B-1----:R-:W-:Y:S01]  /*5e20*/  LEA R174, P2, R175.reuse, R166.reuse, 0x1 ;  /* 0x000000a6afae7211 */ /* 0x0c2fe200078408ff */
[----:B------:R0:W-:Y:S03]  /*5e30*/  STS.U16 [R185+UR9+0x2a00], R176 ;  /* 0x002a00b0b9007988 */ /* 0x0001e60008000409 */
[----:B------:R-:W-:Y:S02]  /*5e40*/  LEA.HI.X R175, R175, R167, R160, 0x1, P2 ;  /* 0x000000a7afaf7211 */ /* 0x000fe400010f0ca0 */
[----:B------:R-:W-:Y:S01]  /*5e50*/  SHF.R.S32.HI R160, RZ, 0x1f, R177 ;  /* 0x0000001fffa07819 */ /* 0x000fe200000114b1 */
[----:B------:R1:W-:Y:S01]  /*5e60*/  STS.U16 [R185+UR9+0x2e00], R178 ;  /* 0x002e00b2b9007988 */ /* 0x0003e20008000409 */
[----:B0-----:R-:W-:-:S04]  /*5e70*/  LEA R176, P2, R177, R166, 0x1 ;  /* 0x000000a6b1b07211 */ /* 0x001fc800078408ff */
[-C--:B------:R-:W-:Y:S02]  /*5e80*/  LEA.HI.X R177, R177, R167.reuse, R160, 0x1, P2 ;  /* 0x000000a7b1b17211 */ /* 0x080fe400010f0ca0 */
[----:B------:R-:W-:Y:S02]  /*5e90*/  SHF.R.S32.HI R160, RZ, 0x1f, R179 ;  /* 0x0000001fffa07819 */ /* 0x000fe400000114b3 */
[C---:B-1----:R-:W-:Y:S01]  /*5ea0*/  LEA R178, P2, R179.reuse, R166, 0x1 ;  /* 0x000000a6b3b27211 */ /* 0x042fe200078408ff */
[----:B------:R0:W-:Y:S03]  /*5eb0*/  STS.U16 [R185+UR9+0x3200], R180 ;  /* 0x003200b4b9007988 */ /* 0x0001e60008000409 */
[----:B------:R-:W-:Y:S01]  /*5ec0*/  LEA.HI.X R179, R179, R167, R160, 0x1, P2 ;  /* 0x000000a7b3b37211 */ /* 0x000fe200010f0ca0 */
[----:B------:R1:W-:Y:S01]  /*5ed0*/  STS.U16 [R185+UR9+0x1a00], R164 ;  /* 0x001a00a4b9007988 */ /* 0x0003e20008000409 */
[----:B------:R-:W-:Y:S01]  /*5ee0*/  SHF.R.S32.HI R160, RZ, 0x1f, R181 ;  /* 0x0000001fffa07819 */ /* 0x000fe200000114b5 */
[----:B------:R-:W-:Y:S01]  /*5ef0*/  IMAD R162, R165, R4, RZ ;  /* 0x00000004a5a27224 */ /* 0x000fe200078e02ff */
[----:B0-----:R-:W-:Y:S01]  /*5f00*/  LEA R180, P2, R181, R166, 0x1 ;  /* 0x000000a6b5b47211 */ /* 0x001fe200078408ff */
[----:B------:R0:W-:Y:S01]  /*5f10*/  STS.U16 [R185+UR9+0x3600], R182 ;  /* 0x003600b6b9007988 */ /* 0x0001e20008000409 */
[----:B-1----:R-:W-:-:S02]  /*5f20*/  IMAD R164, R243, R4, RZ ;  /* 0x00000004f3a47224 */ /* 0x002fc400078e02ff */
[----:B------:R-:W-:Y:S02]  /*5f30*/  LEA.HI.X R181, R181, R167, R160, 0x1, P2 ;  /* 0x000000a7b5b57211 */ /* 0x000fe400010f0ca0 */
[----:B------:R-:W-:Y:S01]  /*5f40*/  SHF.R.S32.HI R160, RZ, 0x1f, R183 ;  /* 0x0000001fffa07819 */ /* 0x000fe200000114b7 */
[----:B------:R-:W-:Y:S01]  /*5f50*/  IMAD.SHL.U32 R243, R164, 0x2, RZ ;  /* 0x00000002a4f37824 */ /* 0x000fe200078e00ff */
[----:B------:R1:W-:Y:S01]  /*5f60*/  STS.U16 [R185+UR9+0x4200], R245 ;  /* 0x004200f5b9007988 */ /* 0x0003e20008000409 */
[----:B0-----:R-:W-:Y:S01]  /*5f70*/  LEA R182, P2, R183, R166, 0x1 ;  /* 0x000000a6b7b67211 */ /* 0x001fe200078408ff */
[----:B------:R-:W-:-:S03]  /*5f80*/  IMAD R165, R163, R4, RZ ;  /* 0x00000004a3a57224 */ /* 0x000fc600078e02ff */
[----:B------:R-:W-:Y:S02]  /*5f90*/  LEA.HI.X R183, R183, R167, R160, 0x1, P2 ;  /* 0x000000a7b7b77211 */ /* 0x000fe400010f0ca0 */
[--C-:B------:R-:W-:Y:S01]  /*5fa0*/  IADD3 R160, P4, P5, R243, UR16, R166.reuse ;  /* 0x00000010f3a07c10 */ /* 0x100fe2000fd9e0a6 */
[C---:B-1----:R-:W-:Y:S02]  /*5fb0*/  IMAD.SHL.U32 R245, R162.reuse, 0x2, RZ ;  /* 0x00000002a2f57824 */ /* 0x042fe400078e00ff */
[----:B------:R-:W-:Y:S02]  /*5fc0*/  IMAD R243, R161, R4, RZ ;  /* 0x00000004a1f37224 */ /* 0x000fe400078e02ff */
[----:B------:R-:W-:Y:S01]  /*5fd0*/  IMAD.HI R163, R162, 0x2, RZ ;  /* 0x00000002a2a37827 */ /* 0x000fe200078e02ff */
[----:B------:R-:W-:Y:S01]  /*5fe0*/  IADD3 R162, P2, P3, R245, UR16, R166 ;  /* 0x00000010f5a27c10 */ /* 0x000fe2000fb5e0a6 */
[----:B------:R0:W-:Y:S02]  /*5ff0*/  STS.U16 [R185+UR9+0x4600], R247 ;  /* 0x004600f7b9007988 */ /* 0x0001e40008000409 */
[----:B------:R-:W-:-:S04]  /*6000*/  IMAD.HI R164, R164, 0x2, RZ ;  /* 0x00000002a4a47827 */ /* 0x000fc800078e02ff */
[----:B------:R-:W-:Y:S01]  /*6010*/  IMAD.SHL.U32 R245, R165, 0x2, RZ ;  /* 0x00000002a5f57824 */ /* 0x000fe200078e00ff */
[----:B------:R-:W-:Y:S01]  /*6020*/  IADD3.X R161, PT, PT, R164, UR17, R167, P4, P5 ;  /* 0x00000011a4a17c10 */ /* 0x000fe2000a7ea4a7 */
[----:B0-----:R-:W-:-:S03]  /*6030*/  IMAD.SHL.U32 R247, R243, 0x2, RZ ;  /* 0x00000002f3f77824 */ /* 0x001fc600078e00ff */
[--C-:B------:R-:W-:Y:S01]  /*6040*/  IADD3 R164, P5, P4, R245, UR16, R166.reuse ;  /* 0x00000010f5a47c10 */ /* 0x100fe2000fcbe0a6 */
[----:B------:R-:W-:Y:S01]  /*6050*/  IMAD.HI R165, R165, 0x2, RZ ;  /* 0x00000002a5a57827 */ /* 0x000fe200078e02ff */
[--C-:B------:R-:W-:Y:S02]  /*6060*/  IADD3.X R163, PT, PT, R163, UR17, R167.reuse, P2, P3 ;  /* 0x00000011a3a37c10 */ /* 0x100fe400097e64a7 */
[----:B------:R-:W-:Y:S01]  /*6070*/  IADD3 R166, P2, P3, R247, UR16, R166 ;  /* 0x00000010f7a67c10 */ /* 0x000fe2000fb5e0a6 */
[----:B------:R-:W-:Y:S01]  /*6080*/  IMAD.HI R243, R243, 0x2, RZ ;  /* 0x00000002f3f37827 */ /* 0x000fe200078e02ff */
[----:B------:R-:W-:-:S04]  /*6090*/  IADD3.X R165, PT, PT, R165, UR17, R167, P5, P4 ;  /* 0x00000011a5a57c10 */ /* 0x000fc8000afe84a7 */
[----:B------:R-:W-:Y:S02]  /*60a0*/  IADD3.X R167, PT, PT, R243, UR17, R167, P2, P3 ;  /* 0x00000011f3a77c10 */ /* 0x000fe400097e64a7 */
[----:B------:R-:W-:Y:S02]  /*60b0*/  IADD3 R172, P2, PT, R172, UR16, RZ ;  /* 0x00000010acac7c10 */ /* 0x000fe4000ff5e0ff */
[----:B------:R-:W-:Y:S02]  /*60c0*/  SHF.R.S32.HI R243, RZ, 0x1f, R232 ;  /* 0x0000001ffff37819 */ /* 0x000fe400000114e8 */
[----:B------:R-:W-:Y:S01]  /*60d0*/  IADD3.X R173, PT, PT, R173, UR17, RZ, P2, !PT ;  /* 0x00000011adad7c10 */ /* 0x000fe200097fe4ff */
[----:B------:R-:W-:Y:S01]  /*60e0*/  UIADD3 UR6, UPT, UPT, UR9, 0x12000, URZ ;  /* 0x0001200009067890 */ /* 0x000fe2000fffe0ff */
[----:B------:R-:W-:Y:S01]  /*60f0*/  IADD3 R180, P2, PT, R180, UR16, RZ ;  /* 0x00000010b4b47c10 */ /* 0x000fe2000ff5e0ff */
[----:B------:R-:W-:Y:S01]  /*6100*/  UIADD3 UR7, UPT, UPT, UR9, 0x8000, URZ ;  /* 0x0000800009077890 */ /* 0x000fe2000fffe0ff */
[----:B------:R-:W-:Y:S01]  /*6110*/  LEA.HI R243, R243, R232, RZ, 0x6 ;  /* 0x000000e8f3f37211 */ /* 0x000fe200078f30ff */
[----:B------:R-:W-:Y:S01]  /*6120*/  USHF.R.U32.HI UR6, URZ, 0x4, UR6 ;  /* 0x00000004ff067899 */ /* 0x000fe20008011606 */
[----:B------:R-:W-:Y:S01]  /*6130*/  IADD3.X R181, PT, PT, R181, UR17, RZ, P2, !PT ;  /* 0x00000011b5b57c10 */ /* 0x000fe200097fe4ff */
[----:B------:R-:W-:Y:S01]  /*6140*/  USHF.R.U32.HI UR7, URZ, 0x4, UR7 ;  /* 0x00000004ff077899 */ /* 0x000fe20008011607 */
[----:B------:R-:W-:Y:S01]  /*6150*/  ISETP.LT.OR P2, PT, R232, 0x40, P0 ;  /* 0x00000040e800780c */ /* 0x000fe20000741670 */
[----:B------:R-:W-:Y:S01]  /*6160*/  USGXT.U32 UR12, UR6, 0xe ;  /* 0x0000000e060c789a */ /* 0x000fe20008000000 */
[----:B------:R-:W-:Y:S01]  /*6170*/  IADD3 R170, P5, PT, R170, UR16, RZ ;  /* 0x00000010aaaa7c10 */ /* 0x000fe2000ffbe0ff */
[----:B------:R-:W-:Y:S01]  /*6180*/  USGXT.U32 UR14, UR7, 0xe ;  /* 0x0000000e070e789a */ /* 0x000fe20008000000 */
[----:B------:R-:W-:Y:S01]  /*6190*/  IADD3 R174, P3, PT, R174, UR16, RZ ;  /* 0x00000010aeae7c10 */ /* 0x000fe2000ff7e0ff */
[----:B------:R-:W-:Y:S01]  /*61a0*/  UIADD3 UR24, UP1, UPT, UR12, 0x80, URZ ;  /* 0x000000800c187890 */ /* 0x000fe2000ff3e0ff */
[----:B------:R-:W-:Y:S01]  /*61b0*/  IADD3.X R171, PT, PT, R171, UR17, RZ, P5, !PT ;  /* 0x00000011abab7c10 */ /* 0x000fe2000affe4ff */
[----:B------:R-:W-:Y:S01]  /*61c0*/  UIADD3 UR22, UP2, UPT, UR14, 0x2, URZ ;  /* 0x000000020e167890 */ /* 0x000fe2000ff5e0ff */
[----:B------:R-:W-:-:S02]  /*61d0*/  IADD3.X R175, PT, PT, R175, UR17, RZ, P3, !PT ;  /* 0x00000011afaf7c10 */ /* 0x000fc40009ffe4ff */
[----:B------:R-:W-:Y:S02]  /*61e0*/  IADD3 R178, P5, PT, R178, UR16, RZ ;  /* 0x00000010b2b27c10 */ /* 0x000fe4000ffbe0ff */
[----:B------:R-:W-:Y:S01]  /*61f0*/  IADD3 R182, P3, PT, R182, UR16, RZ ;  /* 0x00000010b6b67c10 */ /* 0x000fe2000ff7e0ff */
[----:B------:R-:W-:Y:S01]  /*6200*/  UMOV UR4, URZ ;  /* 0x000000ff00047c82 */ /* 0x000fe20008000000 */
[----:B------:R-:W-:Y:S01]  /*6210*/  UMOV UR5, URZ ;  /* 0x000000ff00057c82 */ /* 0x000fe20008000000 */
[----:B------:R-:W-:Y:S01]  /*6220*/  IADD3.X R179, PT, PT, R179, UR17, RZ, P5, !PT ;  /* 0x00000011b3b37c10 */ /* 0x000fe2000affe4ff */
[----:B------:R-:W-:Y:S01]  /*6230*/  UIADD3.X UR25, UPT, UPT, UR4, 0x40004040, URZ, UP1, !UPT ;  /* 0x4000404004197890 */ /* 0x000fe20008ffe4ff */
[----:B------:R-:W-:Y:S01]  /*6240*/  IADD3.X R183, PT, PT, R183, UR17, RZ, P3, !PT ;  /* 0x00000011b7b77c10 */ /* 0x000fe20009ffe4ff */
[----:B------:R-:W-:Y:S01]  /*6250*/  UIADD3.X UR23, UPT, UPT, UR5, 0x40004040, URZ, UP2, !UPT ;  /* 0x4000404005177890 */ /* 0x000fe200097fe4ff */
[----:B------:R-:W-:Y:S01]  /*6260*/  UMOV UR6, URZ ;  /* 0x000000ff00067c82 */ /* 0x000fe20008000000 */
[----:B------:R-:W-:Y:S01]  /*6270*/  IMAD.SHL.U32 R5, R5, 0x40, RZ ;  /* 0x0000004005057824 */ /* 0x000fe200078e00ff */
[----:B-----5:R-:W-:Y:S04]  /*6280*/  STS.U16 [R185+UR9+0x4a00], R168 ;  /* 0x004a00a8b9007988 */ /* 0x020fe80008000409 */
[----:B------:R0:W-:Y:S04]  /*6290*/  STS.U16 [R185+UR9+0x4e00], R234 ;  /* 0x004e00eab9007988 */ /* 0x0001e80008000409 */
[----:B------:R-:W-:Y:S04]  /*62a0*/  STS.U16 [R185+UR9+0x5200], R236 ;  /* 0x005200ecb9007988 */ /* 0x000fe80008000409 */
        /* <DEDUP_REMOVED lines=8> */
[----:B------:R1:W-:Y:S04]  /*6330*/  STS.U16 [R185+UR9+0x7600], R235 ;  /* 0x007600ebb9007988 */ /* 0x0003e80008000409 */
[----:B------:R2:W-:Y:S04]  /*6340*/  STS.U16 [R185+UR9+0x7a00], R237 ;  /* 0x007a00edb9007988 */ /* 0x0005e80008000409 */
[----:B------:R2:W-:Y:S01]  /*6350*/  STS.U16 [R185+UR9+0x7e00], R239 ;  /* 0x007e00efb9007988 */ /* 0x0005e20008000409 */
[----:B------:R3:W-:Y:S06]  /*6360*/  MEMBAR.ALL.CTA ;  /* 0x0000000000007992 */ /* 0x0007ec0000008000 */
[----:B---3--:R-:W3:Y:S01]  /*6370*/  FENCE.VIEW.ASYNC.S ;  /* 0x00000000000073c6 */ /* 0x008ee20000000000 */
[----:B0-----:R-:W-:Y:S01]  /*6380*/  SHF.R.S32.HI R234, RZ, 0x6, R243 ;  /* 0x00000006ffea7819 */ /* 0x001fe200000114f3 */
[----:B---3--:R-:W-:Y:S01]  /*6390*/  BAR.SYNC.DEFER_BLOCKING 0x0 ;  /* 0x0000000000007b1d */ /* 0x008fe20000010000 */
[----:B------:R-:W-:-:S02]  /*63a0*/  IADD3 R168, P4, PT, R241, UR16, RZ ;  /* 0x00000010f1a87c10 */ /* 0x000fc4000ff9e0ff */
[----:B------:R-:W-:Y:S02]  /*63b0*/  VIMNMX R234, PT, PT, R234, 0x1, !PT ;  /* 0x00000001eaea7848 */ /* 0x000fe40007fe0100 */
[----:B------:R-:W-:Y:S01]  /*63c0*/  IADD3.X R169, PT, PT, R169, UR17, RZ, P4, !PT ;  /* 0x00000011a9a97c10 */ /* 0x000fe2000a7fe4ff */
[----:B-1----:R-:W-:Y:S01]  /*63d0*/  IMAD.SHL.U32 R235, R4, 0x40, RZ ;  /* 0x0000004004eb7824 */ /* 0x002fe200078e00ff */
[----:B------:R-:W-:Y:S01]  /*63e0*/  IADD3 R176, P4, PT, R176, UR16, RZ ;  /* 0x00000010b0b07c10 */ /* 0x000fe2000ff9e0ff */
[----:B------:R-:W-:-:S03]  /*63f0*/  VIADD R4, R234, 0xffffffff ;  /* 0xffffffffea047836 */ /* 0x000fc60000000000 */
[----:B------:R-:W-:Y:S02]  /*6400*/  IADD3.X R177, PT, PT, R177, UR17, RZ, P4, !PT ;  /* 0x00000011b1b17c10 */ /* 0x000fe4000a7fe4ff */
[----:B------:R-:W-:Y:S01]  /*6410*/  ISETP.NE.U32.AND P3, PT, R4, RZ, PT ;  /* 0x000000ff0400720c */ /* 0x000fe20003f65070 */
[----:B--2---:R-:W-:-:S12]  /*6420*/  @P2 BRA `(.L_x_6) ;  /* 0x0000000000842947 */ /* 0x004fd80003800000 */
[----:B------:R-:W-:Y:S02]  /*6430*/  UIADD3 UR4, UPT, UPT, UR9, 0x10000, URZ ;  /* 0x0001000009047890 */ /* 0x000fe4000fffe0ff */
[----:B------:R-:W-:Y:S02]  /*6440*/  USHF.R.U32.HI UR18, URZ, 0x4, UR9 ;  /* 0x00000004ff127899 */ /* 0x000fe40008011609 */
[----:B------:R-:W-:Y:S02]  /*6450*/  USHF.R.U32.HI UR4, URZ, 0x4, UR4 ;  /* 0x00000004ff047899 */ /* 0x000fe40008011604 */
[----:B------:R-:W-:Y:S02]  /*6460*/  USGXT.U32 UR18, UR18, 0xe ;  /* 0x0000000e1212789a */ /* 0x000fe40008000000 */
[----:B------:R-:W-:Y:S02]  /*6470*/  USGXT.U32 UR16, UR4, 0xe ;  /* 0x0000000e0410789a */ /* 0x000fe40008000000 */
[----:B------:R-:W-:-:S02]  /*6480*/  UIADD3 UR36, UP2, UPT, UR18, 0x2, URZ ;  /* 0x0000000212247890 */ /* 0x000fc4000ff5e0ff */
[----:B------:R-:W-:Y:S01]  /*6490*/  UIADD3 UR34, UP1, UPT, UR16, 0x80, URZ ;  /* 0x0000008010227890 */ /* 0x000fe2000ff3e0ff */
[----:B------:R-:W-:Y:S01]  /*64a0*/  UMOV UR4, URZ ;  /* 0x000000ff00047c82 */ /* 0x000fe20008000000 */
[----:B------:R-:W-:Y:S01]  /*64b0*/  UMOV UR38, 0x0 ;  /* 0x0000000000267882 */ /* 0x000fe20000000000 */
[----:B------:R-:W-:Y:S02]  /*64c0*/  UIADD3.X UR37, UPT, UPT, UR4, 0x40004040, URZ, UP2, !UPT ;  /* 0x4000404004257890 */ /* 0x000fe400097fe4ff */
[----:B------:R-:W-:Y:S02]  /*64d0*/  UIADD3.X UR35, UPT, UPT, UR4, 0x40004040, URZ, UP1, !UPT ;  /* 0x4000404004237890 */ /* 0x000fe40008ffe4ff */
[----:B------:R-:W-:Y:S02]  /*64e0*/  UIADD3.64 UR28, UPT, UPT, UR36, 0x2, URZ ;  /* 0x00000002241c7897 */ /* 0x000fe4000fffe0ff */
[----:B------:R-:W-:Y:S02]  /*64f0*/  UIADD3.64 UR26, UPT, UPT, UR34, 0x80, URZ ;  /* 0x00000080221a7897 */ /* 0x000fe4000fffe0ff */
[----:B------:R-:W-:-:S02]  /*6500*/  UIADD3.64 UR32, UPT, UPT, UR36, 0x4, URZ ;  /* 0x0000000424207897 */ /* 0x000fc4000fffe0ff */
[----:B------:R-:W-:Y:S01]  /*6510*/  UIADD3.64 UR30, UPT, UPT, UR34, 0x100, URZ ;  /* 0x00000100221e7897 */ /* 0x000fe2000fffe0ff */
[----:B------:R-:W-:Y:S01]  /*6520*/  UMOV UR39, 0x4408490 ;  /* 0x0440849000277882 */ /* 0x000fe20000000000 */
[----:B------:R-:W-:Y:S01]  /*6530*/  UMOV UR19, 0x40004040 ;  /* 0x4000404000137882 */ /* 0x000fe20000000000 */
[----:B------:R-:W-:Y:S01]  /*6540*/  UMOV UR17, 0x40004040 ;  /* 0x4000404000117882 */ /* 0x000fe20000000000 */
[----:B------:R-:W-:Y:S01]  /*6550*/  UMOV UR40, 0x0 ;  /* 0x0000000000287882 */ /* 0x000fe20000000000 */
[----:B------:R-:W-:Y:S01]  /*6560*/  UMOV UR41, 0x4408490 ;  /* 0x0440849000297882 */ /* 0x000fe20000000000 */
[----:B------:R-:W-:Y:S01]  /*6570*/  UMOV UR42, 0x0 ;  /* 0x00000000002a7882 */ /* 0x000fe20000000000 */
[----:B------:R-:W-:Y:S01]  /*6580*/  UMOV UR43, 0x4408490 ;  /* 0x04408490002b7882 */ /* 0x000fe20000000000 */
[----:B------:R-:W-:Y:S01]  /*6590*/  UMOV UR4, UR11 ;  /* 0x0000000b00047c82 */ /* 0x000fe20008000000 */
[----:B------:R-:W-:Y:S01]  /*65a0*/  UMOV UR5, URZ ;  /* 0x000000ff00057c82 */ /* 0x000fe20008000000 */
[----:B------:R0:W-:Y:S01]  /*65b0*/  UTCHMMA gdesc[UR16], gdesc[UR18], tmem[UR8], tmem[UR38], idesc[UR39], !UPT ;  /* 0x00ff2612100075ea */ /* 0x0001e2000f800008 */
[----:B------:R-:W-:Y:S01]  /*65c0*/  UMOV UR44, 0x0 ;  /* 0x00000000002c7882 */ /* 0x000fe20000000000 */
[----:B------:R-:W-:Y:S01]  /*65d0*/  UMOV UR45, 0x4408490 ;  /* 0x04408490002d7882 */ /* 0x000fe20000000000 */
[----:B------:R0:W-:Y:S01]  /*65e0*/  UTCHMMA gdesc[UR34], gdesc[UR36], tmem[UR8], tmem[UR40], idesc[UR41], UPT ;  /* 0x00ff2824220075ea */ /* 0x0001e2000b800008 */
[----:B------:R-:W-:Y:S01]  /*65f0*/  UMOV UR4, UR4 ;  /* 0x0000000400047c82 */ /* 0x000fe20008000000 */
[----:B------:R0:W-:Y:S01]  /*6600*/  UTCHMMA gdesc[UR26], gdesc[UR28], tmem[UR8], tmem[UR42], idesc[UR43], UPT ;  /* 0x00ff2a1c1a0075ea */ /* 0x0001e2000b800008 */
[----:B------:R0:W-:Y:S01]  /*6610*/  UTCHMMA gdesc[UR30], gdesc[UR32], tmem[UR8], tmem[UR44], idesc[UR45], UPT ;  /* 0x00ff2c201e0075ea */ /* 0x0001e2000b800008 */
[----:B------:R0:W-:Y:S01]  /*6620*/  UTCBAR [UR4], URZ ;  /* 0x000000ff040073e9 */ /* 0x0001e200080000ff */
[----:B------:R-:W-:Y:S01]  /*6630*/  NOP ;  /* 0x0000000000007918 */ /* 0x000fe20000000000 */
.L_x_6:
[----:B------:R-:W-:Y:S05]  /*6640*/  @!P3 BRA `(.L_x_7) ;  /* 0x000000180050b947 */ /* 0x000fea0003800000 */
[----:B------:R-:W-:Y:S01]  /*6650*/  VIADD R184, R184, 0xffffffc0 ;  /* 0xffffffc0b8b87836 */ /* 0x000fe20000000000 */
[----:B0-----:R-:W-:Y:S02]  /*6660*/  UIADD3.64 UR18, UPT, UPT, UR24, 0x80, URZ ;  /* 0x0000008018127897 */ /* 0x001fe4000fffe0ff */
[----:B------:R-:W-:Y:S02]  /*6670*/  UIADD3.64 UR26, UPT, UPT, UR22, 0x2, URZ ;  /* 0x00000002161a7897 */ /* 0x000fe4000fffe0ff */
[----:B------:R-:W-:Y:S01]  /*6680*/  R2UR UR32, R184 ;  /* 0x00000000b82072ca */ /* 0x000fe200000e0000 */
[----:B------:R-:W-:Y:S02]  /*6690*/  UIADD3.64 UR28, UPT, UPT, UR24, 0x100, URZ ;  /* 0x00000100181c7897 */ /* 0x000fe4000fffe0ff */
[----:B------:R-:W-:Y:S01]  /*66a0*/  UIADD3.64 UR30, UPT, UPT, UR22, 0x4, URZ ;  /* 0x00000004161e7897 */ /* 0x000fe2000fffe0ff */
[----:B------:R-:W-:Y:S01]  /*66b0*/  UMOV UR5, 0x1 ;  /* 0x0000000100057882 */ /* 0x000fe20000000000 */
[----:B------:R-:W-:-:S10]  /*66c0*/  UMOV UR4, URZ ;  /* 0x000000ff00047c82 */ /* 0x000fd40008000000 */
.L_x_10:
[----:B------:R-:W-:Y:S01]  /*66d0*/  USHF.L.U32 UR6, UR6, 0x1f, URZ ;  /* 0x0000001f06067899 */ /* 0x000fe200080006ff */
[----:B0-----:R-:W-:-:S04]  /*66e0*/  SHF.R.U32.HI R237, RZ, 0x6, R187 ;  /* 0x00000006ffed7819 */ /* 0x001fc800000116bb */
[----:B------:R-:W-:Y:S01]  /*66f0*/  SGXT.U32 R237, R237, 0x2 ;  /* 0x00000002eded781a */ /* 0x000fe20000000000 */
[----:B------:R-:W-:-:S04]  /*6700*/  IMAD.U32 R184, RZ, RZ, UR6 ;  /* 0x00000006ffb87e24 */ /* 0x000fc8000f8e00ff */
[----:B------:R-:W0:Y:S02]  /*6710*/  SYNCS.PHASECHK.TRANS64.TRYWAIT P2, [UR11], R184 ;  /* 0x000000b8ff0075a7 */ /* 0x000e24000804110b */
[----:B0-----:R-:W-:Y:S05]  /*6720*/  @!P2 BRA `(.L_x_8) ;  /* 0x000000340090a947 */ /* 0x001fea0003800000 */
.L_x_16:
[----:B------:R-:W-:Y:S01]  /*6730*/  LOP3.LUT R184, R237, 0x4, RZ, 0xfc, !PT ;  /* 0x00000004edb87812 */ /* 0x000fe200078efcff */
[----:B------:R-:W-:Y:S01]  /*6740*/  IMAD.WIDE R230, R235, 0x2, R230 ;  /* 0x00000002ebe67825 */ /* 0x000fe200078e02e6 */
[C---:B------:R-:W-:Y:S02]  /*6750*/  ISETP.GE.AND P6, PT, R237.reuse, UR32, PT ;  /* 0x00000020ed007c0c */ /* 0x040fe4000bfc6270 */
[----:B------:R-:W-:Y:S02]  /*6760*/  ISETP.GE.AND P5, PT, R184, UR32, PT ;  /* 0x00000020b8007c0c */ /* 0x000fe4000bfa6270 */
[----:B------:R-:W-:Y:S02]  /*6770*/  LOP3.LUT R184, R237, 0x8, RZ, 0xfc, !PT ;  /* 0x00000008edb87812 */ /* 0x000fe400078efcff */
[----:B------:R-:W-:Y:S02]  /*6780*/  PRMT R234, RZ, 0x7610, R234 ;  /* 0x00007610ffea7816 */ /* 0x000fe400000000ea */
[----:B------:R-:W-:-:S02]  /*6790*/  ISETP.GE.AND P3, PT, R184, UR32, PT ;  /* 0x00000020b8007c0c */ /* 0x000fc4000bf66270 */
[----:B------:R-:W-:-:S03]  /*67a0*/  LOP3.LUT R184, R237, 0xc, RZ, 0xfc, !PT ;  /* 0x0000000cedb87812 */ /* 0x000fc600078efcff */
[----:B------:R-:W2:Y:S01]  /*67b0*/  @!P6 LDG.E.U16 R234, desc[UR20][R230.64] ;  /* 0x00000014e6eae981 */ /* 0x000ea2000c1e1500 */
[----:B------:R-:W-:Y:S02]  /*67c0*/  ISETP.GE.AND P2, PT, R184, UR32, PT ;  /* 0x00000020b8007c0c */ /* 0x000fe4000bf46270 */
[----:B------:R-:W-:-:S04]  /*67d0*/  LOP3.LUT R184, R237, 0x10, RZ, 0xfc, !PT ;  /* 0x00000010edb87812 */ /* 0x000fc800078efcff */
[----:B------:R-:W-:Y:S02]  /*67e0*/  ISETP.GE.AND P4, PT, R184, UR32, PT ;  /* 0x00000020b8007c0c */ /* 0x000fe4000bf86270 */
[----:B------:R-:W-:Y:S01]  /*67f0*/  LOP3.LUT R184, R237, 0x14, RZ, 0xfc, !PT ;  /* 0x00000014edb87812 */ /* 0x000fe200078efcff */
[----:B------:R-:W-:-:S03]  /*6800*/  IMAD.WIDE R228, R235, 0x2, R228 ;  /* 0x00000002ebe47825 */ /* 0x000fc600078e02e4 */
[----:B------:R-:W-:Y:S02]  /*6810*/  ISETP.GE.AND P6, PT, R184, UR32, PT ;  /* 0x00000020b8007c0c */ /* 0x000fe4000bfc6270 */
[----:B------:R-:W-:Y:S02]  /*6820*/  PRMT R184, RZ, 0x7610, R184 ;  /* 0x00007610ffb87816 */ /* 0x000fe400000000b8 */
[----:B------:R-:W-:Y:S01]  /*6830*/  LOP3.LUT R236, R237, 0x18, RZ, 0xfc, !PT ;  /* 0x00000018edec7812 */ /* 0x000fe200078efcff */
[----:B------:R-:W-:-:S03]  /*6840*/  IMAD.WIDE R226, R235, 0x2, R226 ;  /* 0x00000002ebe27825 */ /* 0x000fc600078e02e2 */
[----:B------:R-:W3:Y:S01]  /*6850*/  @!P5 LDG.E.U16 R184, desc[UR20][R228.64] ;  /* 0x00000014e4b8d981 */ /* 0x000ee2000c1e1500 */
[----:B------:R-:W-:Y:S02]  /*6860*/  ISETP.GE.AND P5, PT, R236, UR32, PT ;  /* 0x00000020ec007c0c */ /* 0x000fe4000bfa6270 */
[----:B------:R-:W-:Y:S02]  /*6870*/  PRMT R236, RZ, 0x7610, R236 ;  /* 0x00007610ffec7816 */ /* 0x000fe400000000ec */
[----:B------:R-:W-:Y:S01]  /*6880*/  LOP3.LUT R238, R237, 0x1c, RZ, 0xfc, !PT ;  /* 0x0000001cedee7812 */ /* 0x000fe200078efcff */
[----:B------:R-:W-:-:S03]  /*6890*/  IMAD.WIDE R224, R235, 0x2, R224 ;  /* 0x00000002ebe07825 */ /* 0x000fc600078e02e0 */
[----:B------:R-:W4:Y:S01]  /*68a0*/  @!P3 LDG.E.U16 R236, desc[UR20][R226.64] ;  /* 0x00000014e2ecb981 */ /* 0x000f22000c1e1500 */
[----:B------:R-:W-:Y:S02]  /*68b0*/  ISETP.GE.AND P3, PT, R238, UR32, PT ;  /* 0x00000020ee007c0c */ /* 0x000fe4000bf66270 */
[----:B------:R-:W-:Y:S02]  /*68c0*/  PRMT R238, RZ, 0x7610, R238 ;  /* 0x00007610ffee7816 */ /* 0x000fe400000000ee */
[----:B------:R-:W-:Y:S01]  /*68d0*/  LOP3.LUT R239, R237, 0x20, RZ, 0xfc, !PT ;  /* 0x00000020edef7812 */ /* 0x000fe200078efcff */
[----:B------:R-:W-:Y:S01]  /*68e0*/  IMAD.WIDE R168, R235, 0x2, R168 ;  /* 0x00000002eba87825 */ /* 0x000fe200078e02a8 */
[----:B------:R-:W-:Y:S02]  /*68f0*/  PRMT R240, RZ, 0x7610, R240 ;  /* 0x00007610fff07816 */ /* 0x000fe400000000f0 */
[----:B------:R-:W5:Y:S01]  /*6900*/  @!P2 LDG.E.U16 R238, desc[UR20][R224.64] ;  /* 0x00000014e0eea981 */ /* 0x000f62000c1e1500 */
[----:B------:R-:W-:-:S02]  /*6910*/  ISETP.GE.AND P2, PT, R239, UR32, PT ;  /* 0x00000020ef007c0c */ /* 0x000fc4000bf46270 */
[----:B------:R-:W-:Y:S01]  /*6920*/  LOP3.LUT R239, R237, 0x24, RZ, 0xfc, !PT ;  /* 0x00000024edef7812 */ /* 0x000fe200078efcff */
[----:B------:R-:W3:Y:S01]  /*6930*/  @!P4 LDG.E.U16 R240, desc[UR20][R168.64] ;  /* 0x00000014a8f0c981 */ /* 0x000ee2000c1e1500 */
[----:B------:R-:W-:Y:S01]  /*6940*/  PRMT R242, RZ, 0x7610, R242 ;  /* 0x00007610fff27816 */ /* 0x000fe200000000f2 */
[----:B------:R-:W-:Y:S01]  /*6950*/  IMAD.WIDE R170, R235, 0x2, R170 ;  /* 0x00000002ebaa7825 */ /* 0x000fe200078e02aa */
[----:B------:R-:W-:Y:S02]  /*6960*/  ISETP.GE.AND P4, PT, R239, UR32, PT ;  /* 0x00000020ef007c0c */ /* 0x000fe4000bf86270 */
[----:B------:R-:W-:Y:S01]  /*6970*/  LOP3.LUT R239, R237, 0x28, RZ, 0xfc, !PT ;  /* 0x00000028edef7812 */ /* 0x000fe200078efcff */
[----:B------:R-:W-:Y:S01]  /*6980*/  IMAD.WIDE R172, R235, 0x2, R172 ;  /* 0x00000002ebac7825 */ /* 0x000fe200078e02ac */
[----:B------:R-:W-:Y:S01]  /*6990*/  PRMT R244, RZ, 0x7610, R244 ;  /* 0x00007610fff47816 */ /* 0x000fe200000000f4 */
[----:B------:R-:W5:Y:S01]  /*69a0*/  @!P6 LDG.E.U16 R242, desc[UR20][R170.64] ;  /* 0x00000014aaf2e981 */ /* 0x000f62000c1e1500 */
[----:B------:R-:W-:-:S02]  /*69b0*/  ISETP.GE.AND P6, PT, R239, UR32, PT ;  /* 0x00000020ef007c0c */ /* 0x000fc4000bfc6270 */
[----:B------:R-:W-:Y:S01]  /*69c0*/  LOP3.LUT R239, R237, 0x2c, RZ, 0xfc, !PT ;  /* 0x0000002cedef7812 */ /* 0x000fe200078efcff */
[----:B------:R-:W-:Y:S01]  /*69d0*/  IMAD.WIDE R174, R235, 0x2, R174 ;  /* 0x00000002ebae7825 */ /* 0x000fe200078e02ae */
[----:B------:R-:W-:Y:S01]  /*69e0*/  PRMT R246, RZ, 0x7610, R246 ;  /* 0x00007610fff67816 */ /* 0x000fe200000000f6 */
[----:B------:R-:W5:Y:S01]  /*69f0*/  @!P5 LDG.E.U16 R244, desc[UR20][R172.64] ;  /* 0x00000014acf4d981 */ /* 0x000f62000c1e1500 */
        /* <DEDUP_REMOVED lines=11> */
[----:B------:R-:W-:Y:S02]  /*6ab0*/  LOP3.LUT R239, R237, 0x38, RZ, 0xfc, !PT ;  /* 0x00000038edef7812 */ /* 0x000fe400078efcff */
[----:B------:R-:W5:Y:S02]  /*6ac0*/  @!P6 LDG.E.U16 R252, desc[UR20][R180.64] ;  /* 0x00000014b4fce981 */ /* 0x000f64000c1e1500 */
[----:B------:R-:W-:Y:S01]  /*6ad0*/  ISETP.GE.AND P6, PT, R239, UR32, PT ;  /* 0x00000020ef007c0c */ /* 0x000fe2000bfc6270 */
[----:B------:R-:W-:Y:S01]  /*6ae0*/  IMAD.WIDE R160, R235, 0x2, R160 ;  /* 0x00000002eba07825 */ /* 0x000fe200078e02a0 */
[----:B------:R-:W-:-:S02]  /*6af0*/  PRMT R239, RZ, 0x7610, R239 ;  /* 0x00007610ffef7816 */ /* 0x000fc400000000ef */
[----:B------:R-:W-:-:S04]  /*6b00*/  LOP3.LUT R237, R237, 0x3c, RZ, 0xfc, !PT ;  /* 0x0000003ceded7812 */ /* 0x000fc800078efcff */
[----:B------:R-:W5:Y:S01]  /*6b10*/  @!P3 LDG.E.U16 R239, desc[UR20][R160.64] ;  /* 0x00000014a0efb981 */ /* 0x000f62000c1e1500 */
[----:B------:R-:W-:Y:S01]  /*6b20*/  ISETP.GE.AND P3, PT, R237, UR32, PT ;  /* 0x00000020ed007c0c */ /* 0x000fe2000bf66270 */
[C---:B------:R-:W-:Y:S01]  /*6b30*/  IMAD.WIDE R164, R235.reuse, 0x2, R164 ;  /* 0x00000002eba47825 */ /* 0x040fe200078e02a4 */
[----:B------:R-:W-:Y:S02]  /*6b40*/  PRMT R243, RZ, 0x7610, R243 ;  /* 0x00007610fff37816 */ /* 0x000fe400000000f3 */
[----:B------:R-:W-:Y:S01]  /*6b50*/  PRMT R250, RZ, 0x7610, R250 ;  /* 0x00007610fffa7816 */ /* 0x000fe200000000fa */
[C---:B------:R-:W-:Y:S01]  /*6b60*/  IMAD.WIDE R166, R235.reuse, 0x2, R166 ;  /* 0x00000002eba67825 */ /* 0x040fe200078e02a6 */
[----:B------:R-:W-:Y:S02]  /*6b70*/  PRMT R237, RZ, 0x7610, R237 ;  /* 0x00007610ffed7816 */ /* 0x000fe400000000ed */
[----:B------:R-:W-:Y:S01]  /*6b80*/  PRMT R241, RZ, 0x7610, R241 ;  /* 0x00007610fff17816 */ /* 0x000fe200000000f1 */
[C---:B------:R-:W-:Y:S01]  /*6b90*/  IMAD.WIDE R162, R235.reuse, 0x2, R162 ;  /* 0x00000002eba27825 */ /* 0x040fe200078e02a2 */
[----:B------:R-:W-:Y:S01]  /*6ba0*/  PRMT R245, RZ, 0x7610, R245 ;  /* 0x00007610fff57816 */ /* 0x000fe200000000f5 */
[----:B------:R-:W5:Y:S02]  /*6bb0*/  @!P6 LDG.E.U16 R243, desc[UR20][R164.64] ;  /* 0x00000014a4f3e981 */ /* 0x000f64000c1e1500 */
[----:B------:R-:W-:-:S02]  /*6bc0*/  IMAD.WIDE R182, R235, 0x2, R182 ;  /* 0x00000002ebb67825 */ /* 0x000fc400078e02b6 */
[----:B------:R-:W5:Y:S02]  /*6bd0*/  @!P2 LDG.E.U16 R241, desc[UR20][R162.64] ;  /* 0x00000014a2f1a981 */ /* 0x000f64000c1e1500 */
[----:B------:R-:W-:Y:S02]  /*6be0*/  IMAD.WIDE R178, R235, 0x2, R178 ;  /* 0x00000002ebb27825 */ /* 0x000fe400078e02b2 */
[----:B------:R-:W5:Y:S04]  /*6bf0*/  @!P5 LDG.E.U16 R237, desc[UR20][R182.64] ;  /* 0x00000014b6edd981 */ /* 0x000f68000c1e1500 */
[----:B------:R-:W5:Y:S04]  /*6c00*/  @!P4 LDG.E.U16 R250, desc[UR20][R178.64] ;  /* 0x00000014b2fac981 */ /* 0x000f68000c1e1500 */
[----:B------:R-:W5:Y:S01]  /*6c10*/  @!P3 LDG.E.U16 R245, desc[UR20][R166.64] ;  /* 0x00000014a6f5b981 */ /* 0x000f62000c1e1500 */
[----:B------:R-:W-:Y:S01]  /*6c20*/  BAR.SYNC.DEFER_BLOCKING 0x0 ;  /* 0x0000000000007b1d */ /* 0x000fe20000010000 */
[----:B------:R-:W-:-:S04]  /*6c30*/  IMAD.WIDE R30, R5, 0x2, R30 ;  /* 0x00000002051e7825 */ /* 0x000fc800078e021e */
        /* <DEDUP_REMOVED lines=14> */
[----:B------:R-:W-:Y:S01]  /*6d20*/  IMAD.WIDE R222, R5, 0x2, R222 ;  /* 0x0000000205de7825 */ /* 0x000fe200078e02de */
[----:B--2---:R0:W-:Y:S02]  /*6d30*/  STS.U16 [R233+UR9+0x12000], R234 ;  /* 0x012000eae9007988 */ /* 0x0041e40008000409 */
[----:B0-----:R-:W-:-:S04]  /*6d40*/  LOP3.LUT R234, R187, 0x3f, RZ, 0xc0, !PT ;  /* 0x0000003fbbea7812 */ /* 0x001fc800078ec0ff */
[----:B------:R-:W-:Y:S02]  /*6d50*/  ISETP.GE.AND P2, PT, R234, UR32, PT ;  /* 0x00000020ea007c0c */ /* 0x000fe4000bf46270 */
[----:B------:R-:W-:-:S11]  /*6d60*/  PRMT R234, RZ, 0x7610, R234 ;  /* 0x00007610ffea7816 */ /* 0x000fd600000000ea */
[----:B------:R-:W2:Y:S04]  /*6d70*/  @!P2 LDG.E.U16 R234, desc[UR20][R218.64] ;  /* 0x00000014daeaa981 */ /* 0x000ea8000c1e1500 */
[----:B----4-:R0:W-:Y:S02]  /*6d80*/  STS.U16 [R233+UR9+0x12400], R236 ;  /* 0x012400ece9007988 */ /* 0x0101e40008000409 */
[----:B0-----:R-:W-:Y:S02]  /*6d90*/  PRMT R236, RZ, 0x7610, R236 ;  /* 0x00007610ffec7816 */ /* 0x001fe400000000ec */
[----:B---3--:R0:W-:Y:S04]  /*6da0*/  STS.U16 [R233+UR9+0x12800], R240 ;  /* 0x012800f0e9007988 */ /* 0x0081e80008000409 */
[----:B------:R-:W3:Y:S01]  /*6db0*/  @!P2 LDG.E.U16 R236, desc[UR20][R214.64] ;  /* 0x00000014d6eca981 */ /* 0x000ee2000c1e1500 */
[----:B0-----:R-:W-:-:S03]  /*6dc0*/  PRMT R240, RZ, 0x7610, R240 ;  /* 0x00007610fff07816 */ /* 0x001fc600000000f0 */
[----:B-----5:R0:W-:Y:S04]  /*6dd0*/  STS.U16 [R233+UR9+0x12c00], R244 ;  /* 0x012c00f4e9007988 */ /* 0x0201e80008000409 */
[----:B------:R-:W4:Y:S01]  /*6de0*/  @!P2 LDG.E.U16 R240, desc[UR20][R206.64] ;  /* 0x00000014cef0a981 */ /* 0x000f22000c1e1500 */
[----:B0-----:R-:W-:-:S03]  /*6df0*/  PRMT R244, RZ, 0x7610, R244 ;  /* 0x00007610fff47816 */ /* 0x001fc600000000f4 */
[----:B------:R0:W-:Y:S04]  /*6e00*/  STS.U16 [R233+UR9+0x13000], R248 ;  /* 0x013000f8e9007988 */ /* 0x0001e80008000409 */
[----:B------:R-:W5:Y:S04]  /*6e10*/  @!P2 LDG.E.U16 R244, desc[UR20][R198.64] ;  /* 0x00000014c6f4a981 */ /* 0x000f68000c1e1500 */
[----:B------:R1:W-:Y:S01]  /*6e20*/  STS.U16 [R233+UR9+0x13400], R252 ;  /* 0x013400fce9007988 */ /* 0x0003e20008000409 */
[----:B0-----:R-:W-:-:S03]  /*6e30*/  PRMT R248, RZ, 0x7610, R248 ;  /* 0x00007610fff87816 */ /* 0x001fc600000000f8 */
[----:B------:R0:W-:Y:S01]  /*6e40*/  STS.U16 [R233+UR9+0x13800], R239 ;  /* 0x013800efe9007988 */ /* 0x0001e20008000409 */
[----:B-1----:R-:W-:-:S03]  /*6e50*/  PRMT R252, RZ, 0x7610, R252 ;  /* 0x00007610fffc7816 */ /* 0x002fc600000000fc */
[----:B------:R-:W5:Y:S04]  /*6e60*/  @!P2 LDG.E.U16 R248, desc[UR20][R190.64] ;  /* 0x00000014bef8a981 */ /* 0x000f68000c1e1500 */
[----:B------:R-:W5:Y:S01]  /*6e70*/  @!P2 LDG.E.U16 R252, desc[UR20][R10.64] ;  /* 0x000000140afca981 */ /* 0x000f62000c1e1500 */
[----:B0-----:R-:W-:-:S03]  /*6e80*/  PRMT R239, RZ, 0x7610, R239 ;  /* 0x00007610ffef7816 */ /* 0x001fc600000000ef */
[----:B------:R0:W-:Y:S04]  /*6e90*/  STS.U16 [R233+UR9+0x13c00], R243 ;  /* 0x013c00f3e9007988 */ /* 0x0001e80008000409 */
[----:B------:R1:W-:Y:S04]  /*6ea0*/  STS.U16 [R185+UR9+0x12200], R184 ;  /* 0x012200b8b9007988 */ /* 0x0003e80008000409 */
[----:B------:R1:W-:Y:S01]  /*6eb0*/  STS.U16 [R185+UR9+0x12600], R238 ;  /* 0x012600eeb9007988 */ /* 0x0003e20008000409 */
[----:B0-----:R-:W-:-:S03]  /*6ec0*/  PRMT R243, RZ, 0x7610, R243 ;  /* 0x00007610fff37816 */ /* 0x001fc600000000f3 */
[----:B------:R0:W-:Y:S01]  /*6ed0*/  STS.U16 [R185+UR9+0x12a00], R242 ;  /* 0x012a00f2b9007988 */ /* 0x0001e20008000409 */
[----:B-1----:R-:W-:-:S03]  /*6ee0*/  PRMT R184, RZ, 0x7610, R184 ;  /* 0x00007610ffb87816 */ /* 0x002fc600000000b8 */
[----:B------:R1:W-:Y:S01]  /*6ef0*/  STS.U16 [R185+UR9+0x12e00], R246 ;  /* 0x012e00f6b9007988 */ /* 0x0003e20008000409 */
[----:B------:R-:W-:-:S03]  /*6f00*/  PRMT R238, RZ, 0x7610, R238 ;  /* 0x00007610ffee7816 */ /* 0x000fc600000000ee */
        /* <DEDUP_REMOVED lines=8> */
[----:B------:R-:W5:Y:S01]  /*6f90*/  @!P2 LDG.E.U16 R184, desc[UR20][R222.64] ;  /* 0x00000014deb8a981 */ /* 0x000f62000c1e1500 */
[----:B-1----:R-:W-:-:S03]  /*6fa0*/  PRMT R241, RZ, 0x7610, R241 ;  /* 0x00007610fff17816 */ /* 0x002fc600000000f1 */
[----:B------:R-:W5:Y:S01]  /*6fb0*/  @!P2 LDG.E.U16 R238, desc[UR20][R210.64] ;  /* 0x00000014d2eea981 */ /* 0x000f62000c1e1500 */
[----:B------:R-:W-:-:S03]  /*6fc0*/  PRMT R245, RZ, 0x7610, R245 ;  /* 0x00007610fff57816 */ /* 0x000fc600000000f5 */
[----:B------:R-:W5:Y:S04]  /*6fd0*/  @!P2 LDG.E.U16 R242, desc[UR20][R202.64] ;  /* 0x00000014caf2a981 */ /* 0x000f68000c1e1500 */
[----:B------:R-:W5:Y:S04]  /*6fe0*/  @!P2 LDG.E.U16 R246, desc[UR20][R194.64] ;  /* 0x00000014c2f6a981 */ /* 0x000f68000c1e1500 */
[----:B------:R-:W5:Y:S04]  /*6ff0*/  @!P2 LDG.E.U16 R250, desc[UR20][R6.64] ;  /* 0x0000001406faa981 */ /* 0x000f68000c1e1500 */
[----:B------:R-:W5:Y:S04]  /*7000*/  @!P2 LDG.E.U16 R237, desc[UR20][R14.64] ;  /* 0x000000140eeda981 */ /* 0x000f68000c1e1500 */
[----:B------:R-:W5:Y:S04]  /*7010*/  @!P2 LDG.E.U16 R239, desc[UR20][R18.64] ;  /* 0x0000001412efa981 */ /* 0x000f68000c1e1500 */
[----:B------:R-:W5:Y:S04]  /*7020*/  @!P2 LDG.E.U16 R241, desc[UR20][R22.64] ;  /* 0x0000001416f1a981 */ /* 0x000f68000c1e1500 */
[----:B------:R-:W5:Y:S04]  /*7030*/  @!P2 LDG.E.U16 R243, desc[UR20][R26.64] ;  /* 0x000000141af3a981 */ /* 0x000f68000c1e1500 */
[----:B------:R-:W5:Y:S01]  /*7040*/  @!P2 LDG.E.U16 R245, desc[UR20][R30.64] ;  /* 0x000000141ef5a981 */ /* 0x000f62000c1e1500 */
        /* <DEDUP_REMOVED lines=17> */
[----:B0-----:R-:W-:-:S06]  /*7160*/  PRMT R234, RZ, 0x7610, R234 ;  /* 0x00007610ffea7816 */ /* 0x001fcc00000000ea */
[----:B------:R-:W2:Y:S04]  /*7170*/  @!P2 LDG.E.U16 R234, desc[UR20][R38.64] ;  /* 0x0000001426eaa981 */ /* 0x000ea8000c1e1500 */
[----:B---3--:R0:W-:Y:S02]  /*7180*/  STS.U16 [R233+UR9+0x8800], R236 ;  /* 0x008800ece9007988 */ /* 0x0081e40008000409 */
[----:B0-----:R-:W-:Y:S02]  /*7190*/  PRMT R236, RZ, 0x7610, R236 ;  /* 0x00007610ffec7816 */ /* 0x001fe400000000ec */
[----:B----4-:R0:W-:Y:S04]  /*71a0*/  STS.U16 [R233+UR9+0x9000], R240 ;  /* 0x009000f0e9007988 */ /* 0x0101e80008000409 */
        /* <DEDUP_REMOVED lines=8> */
[----:B0-----:R-:W-:-:S06]  /*7230*/  PRMT R248, RZ, 0x7610, R248 ;  /* 0x00007610fff87816 */ /* 0x001fcc00000000f8 */
[----:B------:R-:W5:Y:S01]  /*7240*/  @!P2 LDG.E.U16 R248, desc[UR20][R66.64] ;  /* 0x0000001442f8a981 */ /* 0x000f62000c1e1500 */
[----:B-1----:R-:W-:-:S06]  /*7250*/  PRMT R252, RZ, 0x7610, R252 ;  /* 0x00007610fffc7816 */ /* 0x002fcc00000000fc */
[----:B------:R-:W5:Y:S04]  /*7260*/  @!P2 LDG.E.U16 R252, desc[UR20][R118.64] ;  /* 0x0000001476fca981 */ /* 0x000f68000c1e1500 */
        /* <DEDUP_REMOVED lines=18> */
[----:B------:R-:W5:Y:S01]  /*7390*/  @!P2 LDG.E.U16 R184, desc[UR20][R34.64] ;  /* 0x0000001422b8a981 */ /* 0x000f62000c1e1500 */
[----:B------:R-:W-:-:S03]  /*73a0*/  PRMT R243, RZ, 0x7610, R243 ;  /* 0x00007610fff37816 */ /* 0x000fc600000000f3 */
[----:B------:R-:W5:Y:S01]  /*73b0*/  @!P2 LDG.E.U16 R238, desc[UR20][R46.64] ;  /* 0x000000142eeea981 */ /* 0x000f62000c1e1500 */
[----:B0-----:R-:W-:-:S03]  /*73c0*/  PRMT R245, RZ, 0x7610, R245 ;  /* 0x00007610fff57816 */ /* 0x001fc600000000f5 */
        /* <DEDUP_REMOVED lines=136> */
[----:B------:R-:W-:-:S04]  /*7c50*/  ULEA UR11, UR5, UR9, 0x3 ;  /* 0x00000009050b7291 */ /* 0x000fc8000f8e18ff */
[----:B------:R-:W-:Y:S01]  /*7c60*/  UIADD3 UR11, UPT, UPT, UR11, 0x14000, URZ ;  /* 0x000140000b0b7890 */ /* 0x000fe2000fffe0ff */
[----:B--2---:R0:W-:Y:S04]  /*7c70*/  STS.U16 [R185+UR9+0xc600], R234 ;  /* 0x00c600eab9007988 */ /* 0x0041e80008000409 */
[----:B---3--:R0:W-:Y:S04]  /*7c80*/  STS.U16 [R185+UR9+0xca00], R236 ;  /* 0x00ca00ecb9007988 */ /* 0x0081e80008000409 */
[----:B----4-:R0:W-:Y:S04]  /*7c90*/  STS.U16 [R185+UR9+0xd200], R240 ;  /* 0x00d200f0b9007988 */ /* 0x0101e80008000409 */
[----:B-----5:R0:W-:Y:S04]  /*7ca0*/  STS.U16 [R185+UR9+0xda00], R244 ;  /* 0x00da00f4b9007988 */ /* 0x0201e80008000409 */
[----:B------:R0:W-:Y:S04]  /*7cb0*/  STS.U16 [R185+UR9+0xe200], R248 ;  /* 0x00e200f8b9007988 */ /* 0x0001e80008000409 */
        /* <DEDUP_REMOVED lines=10> */
[----:B------:R0:W-:Y:S01]  /*7d60*/  STS.U16 [R185+UR9+0xfe00], R245 ;  /* 0x00fe00f5b9007988 */ /* 0x0001e20008000409 */
[----:B------:R1:W-:Y:S06]  /*7d70*/  MEMBAR.ALL.CTA ;  /* 0x0000000000007992 */ /* 0x0003ec0000008000 */
[----:B-1----:R-:W1:Y:S02]  /*7d80*/  FENCE.VIEW.ASYNC.S ;  /* 0x00000000000073c6 */ /* 0x002e640000000000 */
[----:B-1----:R-:W-:Y:S06]  /*7d90*/  BAR.SYNC.DEFER_BLOCKING 0x0 ;  /* 0x0000000000007b1d */ /* 0x002fec0000010000 */
[----:B------:R-:W-:Y:S05]  /*7da0*/  @P0 BRA `(.L_x_9) ;  /* 0x00000000004c0947 */ /* 0x000fea0003800000 */
[----:B------:R-:W-:Y:S01]  /*7db0*/  UMOV UR13, 0x40004040 ;  /* 0x40004040000d7882 */ /* 0x000fe20000000000 */
        /* <DEDUP_REMOVED lines=9> */
[----:B------:R1:W-:Y:S01]  /*7e50*/  UTCHMMA gdesc[UR12], gdesc[UR14], tmem[UR8], tmem[UR16], idesc[UR17], UPT ;  /* 0x00ff100e0c0075ea */ /* 0x0003e2000b800008 */
        /* <DEDUP_REMOVED lines=8> */
.L_x_9:
[----:B------:R-:W-:Y:S01]  /*7ee0*/  UIADD3 UR5, UPT, UPT, UR5, 0x1, URZ ;  /* 0x0000000105057890 */ /* 0x000fe2000fffe0ff */
[----:B------:R-:W-:Y:S01]  /*7ef0*/  VIADD R4, R4, 0xffffffff ;  /* 0xffffffff04047836 */ /* 0x000fe20000000000 */
[----:B------:R-:W-:Y:S02]  /*7f00*/  UIADD3 UR32, UPT, UPT, UR32, -0x40, URZ ;  /* 0xffffffc020207890 */ /* 0x000fe4000fffe0ff */
[----:B------:R-:W-:Y:S02]  /*7f10*/  UISETP.GT.AND UP1, UPT, UR5, 0x1, UPT ;  /* 0x000000010500788c */ /* 0x000fe4000bf24270 */
[----:B------:R-:W-:Y:S02]  /*7f20*/  ISETP.NE.U32.AND P2, PT, R4, RZ, PT ;  /* 0x000000ff0400720c */ /* 0x000fe40003f45070 */
[----:B-1----:R-:W-:Y:S02]  /*7f30*/  USEL UR6, URZ, 0x1, !UP1 ;  /* 0x00000001ff067887 */ /* 0x002fe4000c800000 */
[----:B------:R-:W-:-:S02]  /*7f40*/  USEL UR5, UR5, URZ, !UP1 ;  /* 0x000000ff05057287 */ /* 0x000fc4000c800000 */
[----:B------:R-:W-:-:S03]  /*7f50*/  ULOP3.LUT UR7, UR4, UR6, URZ, 0x3c, !UPT ;  /* 0x0000000604077292 */ /* 0x000fc6000f8e3cff */
[----:B------:R-:W-:-:S04]  /*7f60*/  UMOV UR6, UR4 ;  /* 0x0000000400067c82 */ /* 0x000fc80008000000 */
[----:B------:R-:W-:Y:S01]  /*7f70*/  UMOV UR4, UR7 ;  /* 0x0000000700047c82 */ /* 0x000fe20008000000 */
[----:B------:R-:W-:Y:S05]  /*7f80*/  @P2 BRA `(.L_x_10) ;  /* 0xffffffe400d02947 */ /* 0x000fea000383ffff */
.L_x_7:
[----:B------:R-:W-:Y:S01]  /*7f90*/  ISETP.GE.AND P0, PT, R232, 0x40, PT ;  /* 0x00000040e800780c */ /* 0x000fe20003f06270 */
[----:B------:R-:W1:-:S12]  /*7fa0*/  LDCU.128 UR12, c[0x0][0x390] ;  /* 0x00007200ff0c77ac */ /* 0x000e580008000c00 */
[----:B------:R-:W-:Y:S05]  /*7fb0*/  @!P0 BRA `(.L_x_11) ;  /* 0x0000000000108947 */ /* 0x000fea0003800000 */
[----:B------:R-:W-:-:S06]  /*7fc0*/  USHF.L.U32 UR6, UR6, 0x1f, URZ ;  /* 0x0000001f06067899 */ /* 0x000fcc00080006ff */
[----:B------:R-:W-:-:S04]  /*7fd0*/  IMAD.U32 R4, RZ, RZ, UR6 ;  /* 0x00000006ff047e24 */ /* 0x000fc8000f8e00ff */
[----:B------:R-:W2:Y:S02]  /*7fe0*/  SYNCS.PHASECHK.TRANS64.TRYWAIT P0, [UR11], R4 ;  /* 0x00000004ff0075a7 */ /* 0x000ea4000800110b */
[----:B--2---:R-:W-:Y:S05]  /*7ff0*/  @!P0 BRA `(.L_x_12) ;  /* 0x0000001c00688947 */ /* 0x004fea0003800000 */
.L_x_11:
[----:B------:R-:W-:Y:S01]  /*8000*/  BAR.SYNC.DEFER_BLOCKING 0x0 ;  /* 0x0000000000007b1d */ /* 0x000fe20000010000 */
[C---:B------:R-:W-:Y:S01]  /*8010*/  IMAD.SHL.U32 R112, R187.reuse, 0x100, RZ ;  /* 0x00000100bb707824 */ /* 0x040fe200078e00ff */
[----:B------:R-:W-:Y:S01]  /*8020*/  LEA R136, R136, UR9, 0x4 ;  /* 0x0000000988887c11 */ /* 0x000fe2000f8e20ff */
[----:B------:R-:W-:Y:S01]  /*8030*/  IMAD.SHL.U32 R114, R187, 0x40, RZ ;  /* 0x00000040bb727824 */ /* 0x000fe200078e00ff */
[----:B-1----:R-:W-:Y:S02]  /*8040*/  ISETP.GE.AND P0, PT, R135, UR14, PT ;  /* 0x0000000e87007c0c */ /* 0x002fe4000bf06270 */
[----:B------:R-:W-:Y:S01]  /*8050*/  LOP3.LUT R113, R112, 0x1000, RZ, 0xc0, !PT ;  /* 0x0000100070717812 */ /* 0x000fe200078ec0ff */
[C---:B------:R-:W-:Y:S01]  /*8060*/  IMAD.SHL.U32 R112, R187.reuse, 0x10, RZ ;  /* 0x00000010bb707824 */ /* 0x040fe200078e00ff */
[----:B------:R-:W-:Y:S01]  /*8070*/  LOP3.LUT R114, R114, 0x2000, RZ, 0xc0, !PT ;  /* 0x0000200072727812 */ /* 0x000fe200078ec0ff */
[----:B------:R-:W-:Y:S01]  /*8080*/  IMAD.SHL.U32 R187, R187, 0x8, RZ ;  /* 0x00000008bbbb7824 */ /* 0x000fe200078e00ff */
[----:B0-----:R-:W0:Y:S01]  /*8090*/  LDCU UR4, c[0x0][0x3b4] ;  /* 0x00007680ff0477ac */ /* 0x001e220008000800 */
[----:B------:R-:W-:-:S02]  /*80a0*/  ISETP.LT.AND P5, PT, R133, UR15, !P0 ;  /* 0x0000000f85007c0c */ /* 0x000fc4000c7a1270 */
[----:B------:R-:W-:Y:S02]  /*80b0*/  IADD3 R113, PT, PT, R114, UR9, R113 ;  /* 0x0000000972717c10 */ /* 0x000fe4000fffe071 */
[----:B------:R-:W-:Y:S02]  /*80c0*/  LOP3.LUT R112, R112, 0xf0, RZ, 0xc0, !PT ;  /* 0x000000f070707812 */ /* 0x000fe400078ec0ff */
[----:B------:R-:W-:Y:S02]  /*80d0*/  LOP3.LUT R187, R187, 0x300, RZ, 0xc0, !PT ;  /* 0x00000300bbbb7812 */ /* 0x000fe400078ec0ff */
[----:B------:R-:W-:Y:S02]  /*80e0*/  ISETP.LT.AND P2, PT, R186, UR15, !P0 ;  /* 0x0000000fba007c0c */ /* 0x000fe4000c741270 */
[----:B------:R-:W-:Y:S02]  /*80f0*/  IADD3 R187, PT, PT, R187, R113, R112 ;  /* 0x00000071bbbb7210 */ /* 0x000fe40007ffe070 */
[----:B------:R-:W-:Y:S01]  /*8100*/  ISETP.LT.AND P4, PT, R137, UR15, !P0 ;  /* 0x0000000f89007c0c */ /* 0x000fe2000c781270 */
[----:B------:R-:W1:Y:S02]  /*8110*/  @!P1 SYNCS.CCTL.IV [UR9+0x14000] ;  /* 0x01400000ff0099b1 */ /* 0x000e640008000009 */
[----:B-1----:R-:W-:Y:S06]  /*8120*/  BAR.SYNC.DEFER_BLOCKING 0x0 ;  /* 0x0000000000007b1d */ /* 0x002fec0000010000 */
[----:B------:R-:W-:Y:S01]  /*8130*/  LDTM.16dp32bit_t0_t15.x64 R4, tmem[UR10] ;  /* 0x0000000a000479ee */ /* 0x000fe20008b00000 */
[----:B------:R-:W1:Y:S01]  /*8140*/  LDTM.16dp32bit_t16_t31.x64 R4, tmem[UR10+0x40] ;  /* 0x0000400a000479ee */ /* 0x000e620008b20000 */
[----:B------:R-:W2:Y:S01]  /*8150*/  @!P1 SYNCS.CCTL.IV [UR9+0x14008] ;  /* 0x01400800ff0099b1 */ /* 0x000ea20008000009 */
[----:B------:R-:W-:Y:S01]  /*8160*/  NOP ;  /* 0x0000000000007918 */ /* 0x000fe20000000000 */
[----:B------:R-:W-:-:S02]  /*8170*/  ISETP.LT.AND P1, PT, R134, UR15, !P0 ;  /* 0x0000000f86007c0c */ /* 0x000fc4000c721270 */
[----:B-1----:R-:W-:Y:S02]  /*8180*/  F2FP.BF16.F32.PACK_AB R114, R24, R20 ;  /* 0x000000141872723e */ /* 0x002fe400000010ff */
[----:B------:R-:W-:Y:S02]  /*8190*/  F2FP.BF16.F32.PACK_AB R112, R8, R4 ;  /* 0x000000040870723e */ /* 0x000fe400000010ff */
[----:B------:R-:W-:Y:S02]  /*81a0*/  F2FP.BF16.F32.PACK_AB R20, R10, R6 ;  /* 0x000000060a14723e */ /* 0x000fe400000010ff */
[----:B------:R-:W-:Y:S02]  /*81b0*/  F2FP.BF16.F32.PACK_AB R116, R9, R5 ;  /* 0x000000050974723e */ /* 0x000fe400000010ff */
[----:B------:R-:W-:Y:S02]  /*81c0*/  F2FP.BF16.F32.PACK_AB R118, R25, R21 ;  /* 0x000000151976723e */ /* 0x000fe400000010ff */
[----:B------:R-:W-:-:S02]  /*81d0*/  F2FP.BF16.F32.PACK_AB R4, R11, R7 ;  /* 0x000000070b04723e */ /* 0x000fc400000010ff */
[----:B------:R-:W-:Y:S02]  /*81e0*/  F2FP.BF16.F32.PACK_AB R6, R27, R23 ;  /* 0x000000171b06723e */ /* 0x000fe400000010ff */
[----:B------:R-:W-:Y:S02]  /*81f0*/  F2FP.BF16.F32.PACK_AB R113, R16, R12 ;  /* 0x0000000c1071723e */ /* 0x000fe400000010ff */
[----:B------:R-:W-:Y:S02]  /*8200*/  F2FP.BF16.F32.PACK_AB R117, R17, R13 ;  /* 0x0000000d1175723e */ /* 0x000fe400000010ff */
[----:B------:R-:W-:Y:S02]  /*8210*/  F2FP.BF16.F32.PACK_AB R115, R32, R28 ;  /* 0x0000001c2073723e */ /* 0x000fe400000010ff */
[----:B------:R-:W-:Y:S01]  /*8220*/  F2FP.BF16.F32.PACK_AB R119, R33, R29 ;  /* 0x0000001d2177723e */ /* 0x000fe200000010ff */
[----:B------:R-:W1:Y:S01]  /*8230*/  LDC R32, c[0x0][0x3b8] ;  /* 0x0000ee00ff207b82 */ /* 0x000e620000000800 */
[----:B------:R-:W-:Y:S01]  /*8240*/  F2FP.BF16.F32.PACK_AB R21, R18, R14 ;  /* 0x0000000e1215723e */ /* 0x000fe200000010ff */
[----:B--2---:R-:W-:Y:S01]  /*8250*/  STS.128 [R187], R112 ;  /* 0x00000070bb007388 */ /* 0x004fe20000000c00 */
[----:B------:R-:W-:-:S02]  /*8260*/  F2FP.BF16.F32.PACK_AB R5, R19, R15 ;  /* 0x0000000f1305723e */ /* 0x000fc400000010ff */
[----:B------:R-:W-:Y:S01]  /*8270*/  F2FP.BF16.F32.PACK_AB R22, R26, R22 ;  /* 0x000000161a16723e */ /* 0x000fe200000010ff */
[----:B------:R-:W-:Y:S01]  /*8280*/  STS.128 [R187+0x400], R116 ;  /* 0x00040074bb007388 */ /* 0x000fe20000000c00 */
[----:B------:R-:W-:Y:S01]  /*8290*/  F2FP.BF16.F32.PACK_AB R23, R34, R30 ;  /* 0x0000001e2217723e */ /* 0x000fe200000010ff */
[----:B0-----:R-:W-:Y:S01]  /*82a0*/  IMAD R34, R135, UR4, RZ ;  /* 0x0000000487227c24 */ /* 0x001fe2000f8e02ff */
[----:B------:R-:W-:Y:S02]  /*82b0*/  F2FP.BF16.F32.PACK_AB R7, R35, R31 ;  /* 0x0000001f2307723e */ /* 0x000fe400000010ff */
[----:B------:R-:W-:Y:S01]  /*82c0*/  F2FP.BF16.F32.PACK_AB R12, R41, R37 ;  /* 0x00000025290c723e */ /* 0x000fe200000010ff */
[----:B------:R-:W-:Y:S01]  /*82d0*/  STS.128 [R187+0x800], R20 ;  /* 0x00080014bb007388 */ /* 0x000fe20000000c00 */
[----:B------:R-:W-:Y:S02]  /*82e0*/  F2FP.BF16.F32.PACK_AB R16, R42, R38 ;  /* 0x000000262a10723e */ /* 0x000fe400000010ff */
[----:B------:R-:W-:Y:S01]  /*82f0*/  F2FP.BF16.F32.PACK_AB R24, R43, R39 ;  /* 0x000000272b18723e */ /* 0x000fe200000010ff */
[----:B------:R-:W-:Y:S01]  /*8300*/  STS.128 [R187+0xc00], R4 ;  /* 0x000c0004bb007388 */ /* 0x000fe20000000c00 */
[----:B------:R-:W-:-:S02]  /*8310*/  F2FP.BF16.F32.PACK_AB R36, R40, R36 ;  /* 0x000000242824723e */ /* 0x000fc400000010ff */
[----:B------:R-:W-:Y:S01]  /*8320*/  F2FP.BF16.F32.PACK_AB R37, R48, R44 ;  /* 0x0000002c3025723e */ /* 0x000fe200000010ff */
[----:B------:R-:W-:Y:S01]  /*8330*/  BAR.SYNC.DEFER_BLOCKING 0x0 ;  /* 0x0000000000007b1d */ /* 0x000fe20000010000 */
[----:B------:R-:W-:Y:S02]  /*8340*/  F2FP.BF16.F32.PACK_AB R13, R49, R45 ;  /* 0x0000002d310d723e */ /* 0x000fe400000010ff */
[----:B------:R-:W-:Y:S01]  /*8350*/  F2FP.BF16.F32.PACK_AB R17, R50, R46 ;  /* 0x0000002e3211723e */ /* 0x000fe200000010ff */
[-C--:B-1----:R-:W-:Y:S01]  /*8360*/  IMAD R35, R134, R32.reuse, RZ ;  /* 0x0000002086237224 */ /* 0x082fe200078e02ff */
[----:B------:R-:W-:Y:S01]  /*8370*/  F2FP.BF16.F32.PACK_AB R25, R51, R47 ;  /* 0x0000002f3319723e */ /* 0x000fe200000010ff */
[----:B------:R-:W-:Y:S01]  /*8380*/  IMAD R133, R133, R32, RZ ;  /* 0x0000002085857224 */ /* 0x000fe200078e02ff */
[----:B------:R-:W-:Y:S02]  /*8390*/  F2FP.BF16.F32.PACK_AB R38, R56, R52 ;  /* 0x000000343826723e */ /* 0x000fe400000010ff */
[----:B------:R-:W-:-:S02]  /*83a0*/  F2FP.BF16.F32.PACK_AB R14, R57, R53 ;  /* 0x00000035390e723e */ /* 0x000fc400000010ff */
[----:B------:R-:W-:Y:S02]  /*83b0*/  F2FP.BF16.F32.PACK_AB R18, R58, R54 ;  /* 0x000000363a12723e */ /* 0x000fe400000010ff */
[----:B------:R-:W-:Y:S02]  /*83c0*/  F2FP.BF16.F32.PACK_AB R26, R59, R55 ;  /* 0x000000373b1a723e */ /* 0x000fe400000010ff */
[----:B------:R-:W-:Y:S02]  /*83d0*/  F2FP.BF16.F32.PACK_AB R39, R64, R60 ;  /* 0x0000003c4027723e */ /* 0x000fe400000010ff */
[----:B------:R-:W-:Y:S02]  /*83e0*/  F2FP.BF16.F32.PACK_AB R15, R65, R61 ;  /* 0x0000003d410f723e */ /* 0x000fe400000010ff */
[----:B------:R-:W-:Y:S02]  /*83f0*/  F2FP.BF16.F32.PACK_AB R19, R66, R62 ;  /* 0x0000003e4213723e */ /* 0x000fe400000010ff */
[----:B------:R-:W-:-:S02]  /*8400*/  F2FP.BF16.F32.PACK_AB R27, R67, R63 ;  /* 0x0000003f431b723e */ /* 0x000fc400000010ff */
[C---:B------:R-:W-:Y:S01]  /*8410*/  LEA R33, P3, R34.reuse, UR12, 0x1 ;  /* 0x0000000c22217c11 */ /* 0x040fe2000f8608ff */
[----:B------:R-:W0:Y:S03]  /*8420*/  LDS.128 R8, [R136] ;  /* 0x0000000088087984 */ /* 0x000e260000000c00 */
[----:B------:R-:W-:Y:S01]  /*8430*/  LEA.HI.X.SX32 R34, R34, UR13, 0x1, P3 ;  /* 0x0000000d22227c11 */ /* 0x000fe200098f0eff */
[----:B------:R-:W-:Y:S01]  /*8440*/  LDS.128 R4, [R136+0x1000] ;  /* 0x0010000088047984 */ /* 0x000fe20000000c00 */
[CC--:B------:R-:W-:Y:S02]  /*8450*/  LEA R40, P6, R35.reuse, R33.reuse, 0x1 ;  /* 0x0000002123287211 */ /* 0x0c0fe400078c08ff */
[C---:B------:R-:W-:Y:S01]  /*8460*/  ISETP.LT.AND P3, PT, R132.reuse, UR15, !P0 ;  /* 0x0000000f84007c0c */ /* 0x040fe2000c761270 */
[----:B------:R-:W-:Y:S01]  /*8470*/  LDS.128 R20, [R136+0x2000] ;  /* 0x0020000088147984 */ /* 0x000fe20000000c00 */
[----:B------:R-:W-:Y:S01]  /*8480*/  LEA.HI.X.SX32 R41, R35, R34, 0x1, P6 ;  /* 0x0000002223297211 */ /* 0x000fe200030f0eff */
[----:B------:R-:W-:Y:S01]  /*8490*/  IMAD R132, R132, R32, RZ ;  /* 0x0000002084847224 */ /* 0x000fe200078e02ff */
[----:B------:R-:W-:Y:S01]  /*84a0*/  LEA R42, P6, R133, R33, 0x1 ;  /* 0x00000021852a7211 */ /* 0x000fe200078c08ff */
[----:B------:R-:W-:Y:S01]  /*84b0*/  LDS.128 R28, [R136+0x3000] ;  /* 0x00300000881c7984 */ /* 0x000fe20000000c00 */
[----:B------:R-:W-:-:S02]  /*84c0*/  IMAD R35, R32, 0x40, R35 ;  /* 0x0000004020237824 */ /* 0x000fc400078e0223 */
[----:B------:R-:W-:Y:S01]  /*84d0*/  LEA.HI.X.SX32 R43, R133, R34, 0x1, P6 ;  /* 0x00000022852b7211 */ /* 0x000fe200030f0eff */
[----:B------:R-:W-:Y:S01]  /*84e0*/  BAR.SYNC.DEFER_BLOCKING 0x0 ;  /* 0x0000000000007b1d */ /* 0x000fe20000010000 */
[----:B------:R-:W-:-:S04]  /*84f0*/  LEA R44, P6, R132, R33, 0x1 ;  /* 0x00000021842c7211 */ /* 0x000fc800078c08ff */
[----:B------:R-:W-:Y:S02]  /*8500*/  LEA.HI.X.SX32 R45, R132, R34, 0x1, P6 ;  /* 0x00000022842d7211 */ /* 0x000fe400030f0eff */
[C---:B------:R-:W-:Y:S01]  /*8510*/  ISETP.LT.AND P6, PT, R130.reuse, UR15, !P0 ;  /* 0x0000000f82007c0c */ /* 0x040fe2000c7c1270 */
[----:B------:R-:W-:Y:S01]  /*8520*/  IMAD R130, R130, R32, RZ ;  /* 0x0000002082827224 */ /* 0x000fe200078e02ff */
[----:B------:R0:W-:Y:S04]  /*8530*/  STS.128 [R187], R36 ;  /* 0x00000024bb007388 */ /* 0x0001e80000000c00 */
[----:B------:R-:W-:Y:S04]  /*8540*/  STS.128 [R187+0x400], R12 ;  /* 0x0004000cbb007388 */ /* 0x000fe80000000c00 */
[----:B------:R-:W-:Y:S04]  /*8550*/  STS.128 [R187+0x800], R16 ;  /* 0x00080010bb007388 */ /* 0x000fe80000000c00 */
[----:B------:R1:W-:Y:S01]  /*8560*/  STS.128 [R187+0xc00], R24 ;  /* 0x000c0018bb007388 */ /* 0x0003e20000000c00 */
[----:B------:R-:W-:Y:S01]  /*8570*/  BAR.SYNC.DEFER_BLOCKING 0x0 ;  /* 0x0000000000007b1d */ /* 0x000fe20000010000 */
[----:B0-----:R-:W-:-:S02]  /*8580*/  PRMT R36, R8, 0x7632, R36 ;  /* 0x0000763208247816 */ /* 0x001fc40000000024 */
[----:B-1----:R-:W-:Y:S01]  /*8590*/  PRMT R25, R9, 0x7632, R25 ;  /* 0x0000763209197816 */ /* 0x002fe20000000019 */
[-C--:B------:R-:W-:Y:S02]  /*85a0*/  IMAD R26, R128, R32.reuse, RZ ;  /* 0x00000020801a7224 */ /* 0x080fe400078e02ff */
[----:B------:R0:W-:Y:S01]  /*85b0*/  @P1 STG.E.U16 desc[UR20][R40.64], R8 ;  /* 0x0000000828001986 */ /* 0x0001e2000c101514 */
[C---:B------:R-:W-:Y:S01]  /*85c0*/  ISETP.LT.AND P1, PT, R131.reuse, UR15, !P0 ;  /* 0x0000000f83007c0c */ /* 0x040fe2000c721270 */
[----:B------:R-:W-:Y:S02]  /*85d0*/  IMAD R131, R131, R32, RZ ;  /* 0x0000002083837224 */ /* 0x000fe400078e02ff */
[----:B------:R-:W1:Y:S04]  /*85e0*/  LDS.128 R12, [R136] ;  /* 0x00000000880c7984 */ /* 0x000e680000000c00 */
[----:B------:R-:W-:Y:S01]  /*85f0*/  @P5 STG.E.U16 desc[UR20][R42.64], R36 ;  /* 0x000000242a005986 */ /* 0x000fe2000c101514 */
[----:B------:R-:W-:-:S03]  /*8600*/  LEA R16, P5, R131, R33, 0x1 ;  /* 0x0000002183107211 */ /* 0x000fc600078a08ff */
[----:B------:R-:W-:Y:S01]  /*8610*/  @P3 STG.E.U16 desc[UR20][R44.64], R9 ;  /* 0x000000092c003986 */ /* 0x000fe2000c101514 */
[----:B------:R-:W-:Y:S02]  /*8620*/  LEA.HI.X.SX32 R17, R131, R34, 0x1, P5 ;  /* 0x0000002283117211 */ /* 0x000fe400028f0eff */
[C---:B------:R-:W-:Y:S01]  /*8630*/  ISETP.LT.AND P3, PT, R129.reuse, UR15, !P0 ;  /* 0x0000000f81007c0c */ /* 0x040fe2000c761270 */
[----:B------:R-:W-:Y:S01]  /*8640*/  IMAD R129, R129, R32, RZ ;  /* 0x0000002081817224 */ /* 0x000fe200078e02ff */
[CC--:B------:R-:W-:Y:S01]  /*8650*/  LEA R18, P5, R130.reuse, R33.reuse, 0x1 ;  /* 0x0000002182127211 */ /* 0x0c0fe200078a08ff */
[----:B------:R2:W-:Y:S03]  /*8660*/  @P1 STG.E.U16 desc[UR20][R16.64], R25 ;  /* 0x0000001910001986 */ /* 0x0005e6000c101514 */
[----:B------:R-:W-:Y:S02]  /*8670*/  LEA.HI.X.SX32 R19, R130, R34, 0x1, P5 ;  /* 0x0000002282137211 */ /* 0x000fe400028f0eff */
[----:B------:R-:W-:-:S02]  /*8680*/  LEA R24, P1, R129, R33, 0x1 ;  /* 0x0000002181187211 */ /* 0x000fc400078208ff */
[----:B------:R-:W-:Y:S01]  /*8690*/  ISETP.LT.AND P5, PT, R128, UR15, !P0 ;  /* 0x0000000f80007c0c */ /* 0x000fe2000c7a1270 */
[----:B------:R3:W-:Y:S01]  /*86a0*/  @P6 STG.E.U16 desc[UR20][R18.64], R10 ;  /* 0x0000000a12006986 */ /* 0x0007e2000c101514 */
[-C--:B0-----:R-:W-:Y:S02]  /*86b0*/  LEA R8, P6, R26, R33.reuse, 0x1 ;  /* 0x000000211a087211 */ /* 0x081fe400078c08ff */
[----:B--2---:R-:W-:Y:S02]  /*86c0*/  LEA.HI.X.SX32 R25, R129, R34, 0x1, P1 ;  /* 0x0000002281197211 */ /* 0x004fe400008f0eff */
[----:B------:R-:W-:Y:S02]  /*86d0*/  PRMT R17, R10, 0x7632, R17 ;  /* 0x000076320a117816 */ /* 0x000fe40000000011 */
[C---:B------:R-:W-:Y:S01]  /*86e0*/  ISETP.LT.AND P1, PT, R127.reuse, UR15, !P0 ;  /* 0x0000000f7f007c0c */ /* 0x040fe2000c721270 */
[----:B------:R-:W-:Y:S01]  /*86f0*/  IMAD R127, R127, R32, RZ ;  /* 0x000000207f7f7224 */ /* 0x000fe200078e02ff */
[----:B------:R-:W-:Y:S01]  /*8700*/  LEA.HI.X.SX32 R9, R26, R34, 0x1, P6 ;  /* 0x000000221a097211 */ /* 0x000fe200030f0eff */
[----:B------:R0:W-:Y:S01]  /*8710*/  @P3 STG.E.U16 desc[UR20][R24.64], R17 ;  /* 0x0000001118003986 */ /* 0x0001e2000c101514 */
[CC--:B------:R-:W-:Y:S01]  /*8720*/  IMAD R26, R126.reuse, R32.reuse, RZ ;  /* 0x000000207e1a7224 */ /* 0x0c0fe200078e02ff */
[----:B------:R-:W-:Y:S01]  /*8730*/  ISETP.LT.AND P6, PT, R126, UR15, !P0 ;  /* 0x0000000f7e007c0c */ /* 0x000fe2000c7c1270 */
[----:B---3--:R-:W-:Y:S01]  /*8740*/  IMAD R10, R124, R32, RZ ;  /* 0x000000207c0a7224 */ /* 0x008fe200078e02ff */
[-C--:B------:R-:W-:Y:S01]  /*8750*/  LEA R16, P3, R127, R33.reuse, 0x1 ;  /* 0x000000217f107211 */ /* 0x080fe200078608ff */
[----:B------:R2:W-:Y:S01]  /*8760*/  @P5 STG.E.U16 desc[UR20][R8.64], R11 ;  /* 0x0000000b08005986 */ /* 0x0005e2000c101514 */
[----:B------:R-:W-:-:S04]  /*8770*/  LEA R18, P5, R26, R33, 0x1 ;  /* 0x000000211a127211 */ /* 0x000fc800078a08ff */
[-C--:B------:R-:W-:Y:S02]  /*8780*/  LEA.HI.X.SX32 R19, R26, R34.reuse, 0x1, P5 ;  /* 0x000000221a137211 */ /* 0x080fe400028f0eff */
[----:B0-----:R-:W-:Y:S02]  /*8790*/  LEA.HI.X.SX32 R17, R127, R34, 0x1, P3 ;  /* 0x000000227f117211 */ /* 0x001fe400018f0eff */
[C---:B------:R-:W-:Y:S01]  /*87a0*/  ISETP.LT.AND P3, PT, R125.reuse, UR15, !P0 ;  /* 0x0000000f7d007c0c */ /* 0x040fe2000c761270 */
[----:B------:R-:W-:Y:S01]  /*87b0*/  IMAD R125, R125, R32, RZ ;  /* 0x000000207d7d7224 */ /* 0x000fe200078e02ff */
[----:B------:R-:W-:Y:S02]  /*87c0*/  ISETP.LT.AND P5, PT, R124, UR15, !P0 ;  /* 0x0000000f7c007c0c */ /* 0x000fe4000c7a1270 */
[----:B--2---:R-:W-:Y:S02]  /*87d0*/  PRMT R9, R11, 0x7632, R9 ;  /* 0x000076320b097816 */ /* 0x004fe40000000009 */
[----:B-1----:R-:W-:-:S03]  /*87e0*/  PRMT R11, R12, 0x7632, R11 ;  /* 0x000076320c0b7816 */ /* 0x002fc6000000000b */
[----:B------:R0:W-:Y:S01]  /*87f0*/  @P1 STG.E.U16 desc[UR20][R16.64], R9 ;  /* 0x0000000910001986 */ /* 0x0001e2000c101514 */
[----:B------:R-:W-:-:S03]  /*8800*/  LEA R24, P1, R125, R33, 0x1 ;  /* 0x000000217d187211 */ /* 0x000fc600078208ff */
[----:B------:R1:W-:Y:S01]  /*8810*/  @P6 STG.E.U16 desc[UR20][R18.64], R12 ;  /* 0x0000000c12006986 */ /* 0x0003e2000c101514 */
[----:B------:R-:W-:Y:S02]  /*8820*/  LEA.HI.X.SX32 R25, R125, R34, 0x1, P1 ;  /* 0x000000227d197211 */ /* 0x000fe400008f0eff */
[C---:B------:R-:W-:Y:S01]  /*8830*/  ISETP.LT.AND P1, PT, R123.reuse, UR15, !P0 ;  /* 0x0000000f7b007c0c */ /* 0x040fe2000c721270 */
[-C--:B------:R-:W-:Y:S01]  /*8840*/  IMAD R123, R123, R32.reuse, RZ ;  /* 0x000000207b7b7224 */ /* 0x080fe200078e02ff */
[-C--:B------:R-:W-:Y:S01]  /*8850*/  LEA R8, P6, R10, R33.reuse, 0x1 ;  /* 0x000000210a087211 */ /* 0x080fe200078c08ff */
[----:B------:R2:W-:Y:S01]  /*8860*/  @P3 STG.E.U16 desc[UR20][R24.64], R11 ;  /* 0x0000000b18003986 */ /* 0x0005e2000c101514 */
[----:B0-----:R-:W-:Y:S02]  /*8870*/  IMAD R17, R122, R32, RZ ;  /* 0x000000207a117224 */ /* 0x001fe400078e02ff */
[----:B------:R-:W-:Y:S02]  /*8880*/  LEA.HI.X.SX32 R9, R10, R34, 0x1, P6 ;  /* 0x000000220a097211 */ /* 0x000fe400030f0eff */
[-C--:B------:R-:W-:Y:S01]  /*8890*/  LEA R10, P3, R123, R33.reuse, 0x1 ;  /* 0x000000217b0a7211 */ /* 0x080fe200078608ff */
[----:B-1----:R-:W-:Y:S01]  /*88a0*/  IMAD R12, R120, R32, RZ ;  /* 0x00000020780c7224 */ /* 0x002fe200078e02ff */
[----:B------:R-:W-:Y:S01]  /*88b0*/  ISETP.LT.AND P6, PT, R122, UR15, !P0 ;  /* 0x0000000f7a007c0c */ /* 0x000fe2000c7c1270 */
[----:B------:R0:W-:Y:S01]  /*88c0*/  @P5 STG.E.U16 desc[UR20][R8.64], R13 ;  /* 0x0000000d08005986 */ /* 0x0001e2000c101514 */
[----:B------:R-:W-:-:S02]  /*88d0*/  LEA R16, P5, R17, R33, 0x1 ;  /* 0x0000002111107211 */ /* 0x000fc400078a08ff */
[----:B--2---:R-:W-:Y:S02]  /*88e0*/  LEA.HI.X.SX32 R11, R123, R34, 0x1, P3 ;  /* 0x000000227b0b7211 */ /* 0x004fe400018f0eff */
[C---:B------:R-:W-:Y:S01]  /*88f0*/  ISETP.LT.AND P3, PT, R121.reuse, UR15, !P0 ;  /* 0x0000000f79007c0c */ /* 0x040fe2000c761270 */
[----:B------:R-:W-:Y:S01]  /*8900*/  IMAD R121, R121, R32, RZ ;  /* 0x0000002079797224 */ /* 0x000fe200078e02ff */
[----:B------:R-:W-:Y:S02]  /*8910*/  LEA.HI.X.SX32 R17, R17, R34, 0x1, P5 ;  /* 0x0000002211117211 */ /* 0x000fe400028f0eff */
[----:B------:R-:W-:Y:S02]  /*8920*/  ISETP.LT.AND P5, PT, R120, UR15, !P0 ;  /* 0x0000000f78007c0c */ /* 0x000fe4000c7a1270 */
[----:B0-----:R-:W-:-:S05]  /*8930*/  PRMT R9, R13, 0x7632, R9 ;  /* 0x000076320d097816 */ /* 0x001fca0000000009 */
[----:B------:R0:W-:Y:S01]  /*8940*/  @P1 STG.E.U16 desc[UR20][R10.64], R9 ;  /* 0x000000090a001986 */ /* 0x0001e2000c101514 */
[----:B------:R-:W-:-:S03]  /*8950*/  LEA R18, P1, R121, R33, 0x1 ;  /* 0x0000002179127211 */ /* 0x000fc600078208ff */
[----:B------:R1:W-:Y:S01]  /*8960*/  @P6 STG.E.U16 desc[UR20][R16.64], R14 ;  /* 0x0000000e10006986 */ /* 0x0003e2000c101514 */
[----:B------:R-:W-:Y:S02]  /*8970*/  LEA.HI.X.SX32 R19, R121, R34, 0x1, P1 ;  /* 0x0000002279137211 */ /* 0x000fe400008f0eff */
[----:B------:R-:W-:Y:S02]  /*8980*/  LEA R8, P6, R12, R33, 0x1 ;  /* 0x000000210c087211 */ /* 0x000fe400078c08ff */
[C---:B------:R-:W-:Y:S01]  /*8990*/  ISETP.LT.AND P1, PT, R111.reuse, UR15, !P0 ;  /* 0x0000000f6f007c0c */ /* 0x040fe2000c721270 */
[----:B------:R-:W-:Y:S01]  /*89a0*/  IMAD R111, R111, R32, RZ ;  /* 0x000000206f6f7224 */ /* 0x000fe200078e02ff */
[----:B0-----:R-:W-:Y:S02]  /*89b0*/  PRMT R11, R14, 0x7632, R11 ;  /* 0x000076320e0b7816 */ /* 0x001fe4000000000b */
[----:B------:R-:W-:Y:S01]  /*89c0*/  LEA.HI.X.SX32 R9, R12, R34, 0x1, P6 ;  /* 0x000000220c097211 */ /* 0x000fe200030f0eff */
[----:B-1----:R-:W-:-:S02]  /*89d0*/  IMAD R17, R32, 0x4, R35 ;  /* 0x0000000420117824 */ /* 0x002fc400078e0223 */
[----:B------:R0:W-:Y:S01]  /*89e0*/  @P3 STG.E.U16 desc[UR20][R18.64], R11 ;  /* 0x0000000b12003986 */ /* 0x0001e2000c101514 */
[-C--:B------:R-:W-:Y:S02]  /*89f0*/  LEA R10, P3, R111, R33.reuse, 0x1 ;  /* 0x000000216f0a7211 */ /* 0x080fe400078608ff */
[----:B------:R-:W-:Y:S01]  /*8a00*/  ISETP.LT.AND P6, PT, R110, UR15, !P0 ;  /* 0x0000000f6e007c0c */ /* 0x000fe2000c7c1270 */
[----:B------:R1:W-:Y:S01]  /*8a10*/  @P5 STG.E.U16 desc[UR20][R8.64], R15 ;  /* 0x0000000f08005986 */ /* 0x0003e2000c101514 */
[----:B------:R-:W-:-:S04]  /*8a20*/  LEA R12, P5, R35, R33, 0x1 ;  /* 0x00000021230c7211 */ /* 0x000fc800078a08ff */
[-C--:B------:R-:W-:Y:S02]  /*8a30*/  LEA.HI.X.SX32 R13, R35, R34.reuse, 0x1, P5 ;  /* 0x00000022230d7211 */ /* 0x080fe400028f0eff */
[----:B------:R-:W-:Y:S01]  /*8a40*/  ISETP.LT.AND P5, PT, R108, UR15, !P0 ;  /* 0x0000000f6c007c0c */ /* 0x000fe2000c7a1270 */
[C---:B0-----:R-:W-:Y:S01]  /*8a50*/  IMAD R19, R32.reuse, 0x4, R17 ;  /* 0x0000000420137824 */ /* 0x041fe200078e0211 */
[----:B------:R-:W-:Y:S02]  /*8a60*/  LEA.HI.X.SX32 R11, R111, R34, 0x1, P3 ;  /* 0x000000226f0b7211 */ /* 0x000fe400018f0eff */
[----:B------:R-:W-:Y:S01]  /*8a70*/  ISETP.LT.AND P3, PT, R109, UR15, !P0 ;  /* 0x0000000f6d007c0c */ /* 0x000fe2000c761270 */
[----:B------:R-:W-:Y:S01]  /*8a80*/  IMAD R25, R32, 0x4, R19 ;  /* 0x0000000420197824 */ /* 0x000fe200078e0213 */
[----:B-1----:R-:W-:-:S03]  /*8a90*/  PRMT R9, R15, 0x7632, R9 ;  /* 0x000076320f097816 */ /* 0x002fc60000000009 */
[----:B------:R-:W-:Y:S02]  /*8aa0*/  IMAD R27, R32, 0x4, R25 ;  /* 0x00000004201b7824 */ /* 0x000fe400078e0219 */
[----:B------:R-:W-:Y:S01]  /*8ab0*/  @P1 STG.E.U16 desc[UR20][R10.64], R9 ;  /* 0x000000090a001986 */ /* 0x000fe2000c101514 */
[----:B------:R-:W-:-:S03]  /*8ac0*/  LEA R16, P1, R17, R33, 0x1 ;  /* 0x0000002111107211 */ /* 0x000fc600078208ff */
[----:B------:R0:W-:Y:S01]  /*8ad0*/  @P2 STG.E.U16 desc[UR20][R12.64], R4 ;  /* 0x000000040c002986 */ /* 0x0001e2000c101514 */
[-C--:B------:R-:W-:Y:S02]  /*8ae0*/  LEA.HI.X.SX32 R17, R17, R34.reuse, 0x1, P1 ;  /* 0x0000002211117211 */ /* 0x080fe400008f0eff */
[----:B------:R-:W-:Y:S01]  /*8af0*/  LEA R14, P1, R19, R33, 0x1 ;  /* 0x00000021130e7211 */ /* 0x000fe200078208ff */
[----:B------:R-:W1:Y:S01]  /*8b00*/  LDS.128 R8, [R136+0x1000] ;  /* 0x0010000088087984 */ /* 0x000e620000000c00 */
[----:B------:R-:W-:Y:S02]  /*8b10*/  ISETP.LT.AND P2, PT, R107, UR15, !P0 ;  /* 0x0000000f6b007c0c */ /* 0x000fe4000c741270 */
[----:B------:R-:W-:Y:S02]  /*8b20*/  LEA.HI.X.SX32 R15, R19, R34, 0x1, P1 ;  /* 0x00000022130f7211 */ /* 0x000fe400008f0eff */
[----:B------:R-:W-:Y:S02]  /*8b30*/  ISETP.LT.AND P1, PT, R106, UR15, !P0 ;  /* 0x0000000f6a007c0c */ /* 0x000fe4000c721270 */
[----:B0-----:R-:W-:-:S05]  /*8b40*/  PRMT R13, R4, 0x7632, R13 ;  /* 0x00007632040d7816 */ /* 0x001fca000000000d */
[----:B------:R0:W-:Y:S01]  /*8b50*/  @P4 STG.E.U16 desc[UR20][R16.64], R13 ;  /* 0x0000000d10004986 */ /* 0x0001e2000c101514 */
[----:B------:R-:W-:-:S03]  /*8b60*/  LEA R18, P4, R25, R33, 0x1 ;  /* 0x0000002119127211 */ /* 0x000fc600078808ff */
[----:B------:R2:W-:Y:S01]  /*8b70*/  @P6 STG.E.U16 desc[UR20][R14.64], R5 ;  /* 0x000000050e006986 */ /* 0x0005e2000c101514 */
[-C--:B------:R-:W-:Y:S01]  /*8b80*/  LEA.HI.X.SX32 R19, R25, R34.reuse, 0x1, P4 ;  /* 0x0000002219137211 */ /* 0x080fe200020f0eff */
[C---:B------:R-:W-:Y:S01]  /*8b90*/  IMAD R25, R32.reuse, 0x4, R27 ;  /* 0x0000000420197824 */ /* 0x040fe200078e021b */
[-C--:B------:R-:W-:Y:S02]  /*8ba0*/  LEA R12, P6, R27, R33.reuse, 0x1 ;  /* 0x000000211b0c7211 */ /* 0x080fe400078c08ff */
[----:B------:R-:W-:Y:S02]  /*8bb0*/  ISETP.LT.AND P4, PT, R105, UR15, !P0 ;  /* 0x0000000f69007c0c */ /* 0x000fe4000c781270 */
[----:B0-----:R-:W-:Y:S02]  /*8bc0*/  PRMT R17, R5, 0x7632, R17 ;  /* 0x0000763205117816 */ /* 0x001fe40000000011 */
[----:B------:R-:W-:Y:S01]  /*8bd0*/  LEA.HI.X.SX32 R13, R27, R34, 0x1, P6 ;  /* 0x000000221b0d7211 */ /* 0x000fe200030f0eff */
[----:B------:R-:W-:Y:S01]  /*8be0*/  IMAD R27, R32, 0x4, R25 ;  /* 0x00000004201b7824 */ /* 0x000fe200078e0219 */
[----:B------:R-:W-:Y:S01]  /*8bf0*/  LEA R16, P6, R25, R33, 0x1 ;  /* 0x0000002119107211 */ /* 0x000fe200078c08ff */
[----:B------:R0:W-:Y:S01]  /*8c00*/  @P3 STG.E.U16 desc[UR20][R18.64], R17 ;  /* 0x0000001112003986 */ /* 0x0001e2000c101514 */
[----:B------:R-:W-:Y:S01]  /*8c10*/  ISETP.LT.AND P3, PT, R104, UR15, !P0 ;  /* 0x0000000f68007c0c */ /* 0x000fe2000c761270 */
[----:B--2---:R-:W-:-:S02]  /*8c20*/  IMAD R15, R32, 0x4, R27 ;  /* 0x00000004200f7824 */ /* 0x004fc400078e021b */
[----:B------:R2:W-:Y:S01]  /*8c30*/  @P5 STG.E.U16 desc[UR20][R12.64], R6 ;  /* 0x000000060c005986 */ /* 0x0005e2000c101514 */
[----:B------:R-:W-:Y:S02]  /*8c40*/  ISETP.LT.AND P5, PT, R103, UR15, !P0 ;  /* 0x0000000f67007c0c */ /* 0x000fe4000c7a1270 */
[-C--:B0-----:R-:W-:Y:S01]  /*8c50*/  LEA.HI.X.SX32 R17, R25, R34.reuse, 0x1, P6 ;  /* 0x0000002219117211 */ /* 0x081fe200030f0eff */
[----:B------:R-:W-:Y:S01]  /*8c60*/  IMAD R19, R32, 0x4, R15 ;  /* 0x0000000420137824 */ /* 0x000fe200078e020f */
[CC--:B------:R-:W-:Y:S02]  /*8c70*/  LEA R4, P6, R27.reuse, R33.reuse, 0x1 ;  /* 0x000000211b047211 */ /* 0x0c0fe400078c08ff */
[----:B--2---:R-:W-:Y:S01]  /*8c80*/  PRMT R13, R6, 0x7632, R13 ;  /* 0x00007632060d7816 */ /* 0x004fe2000000000d */
[----:B------:R-:W-:Y:S01]  /*8c90*/  IMAD R25, R32, 0x4, R19 ;  /* 0x0000000420197824 */ /* 0x000fe200078e0213 */
[----:B------:R-:W-:Y:S02]  /*8ca0*/  LEA.HI.X.SX32 R5, R27, R34, 0x1, P6 ;  /* 0x000000221b057211 */ /* 0x000fe400030f0eff */
[----:B------:R-:W-:Y:S01]  /*8cb0*/  LEA R14, P6, R15, R33, 0x1 ;  /* 0x000000210f0e7211 */ /* 0x000fe200078c08ff */
[----:B------:R0:W-:Y:S01]  /*8cc0*/  @P2 STG.E.U16 desc[UR20][R16.64], R13 ;  /* 0x0000000d10002986 */ /* 0x0001e2000c101514 */
[----:B------:R-:W-:-:S02]  /*8cd0*/  PRMT R6, R7, 0x7632, R6 ;  /* 0x0000763207067816 */ /* 0x000fc40000000006 */
[-C--:B------:R-:W-:Y:S01]  /*8ce0*/  LEA.HI.X.SX32 R15, R15, R34.reuse, 0x1, P6 ;  /* 0x000000220f0f7211 */ /* 0x080fe200030f0eff */
[----:B------:R2:W-:Y:S01]  /*8cf0*/  @P1 STG.E.U16 desc[UR20][R4.64], R7 ;  /* 0x0000000704001986 */ /* 0x0005e2000c101514 */
[-C--:B------:R-:W-:Y:S02]  /*8d00*/  LEA R12, P6, R19, R33.reuse, 0x1 ;  /* 0x00000021130c7211 */ /* 0x080fe400078c08ff */
[----:B------:R-:W-:Y:S01]  /*8d10*/  ISETP.LT.AND P2, PT, R102, UR15, !P0 ;  /* 0x0000000f66007c0c */ /* 0x000fe2000c741270 */
[----:B------:R3:W-:Y:S01]  /*8d20*/  @P4 STG.E.U16 desc[UR20][R14.64], R6 ;  /* 0x000000060e004986 */ /* 0x0007e2000c101514 */
[----:B------:R-:W-:Y:S02]  /*8d30*/  ISETP.LT.AND P1, PT, R101, UR15, !P0 ;  /* 0x0000000f65007c0c */ /* 0x000fe4000c721270 */
[----:B------:R-:W-:Y:S02]  /*8d40*/  ISETP.LT.AND P4, PT, R100, UR15, !P0 ;  /* 0x0000000f64007c0c */ /* 0x000fe4000c781270 */
[----:B0-----:R-:W-:Y:S01]  /*8d50*/  LEA.HI.X.SX32 R13, R19, R34, 0x1, P6 ;  /* 0x00000022130d7211 */ /* 0x001fe200030f0eff */
[----:B------:R-:W-:Y:S01]  /*8d60*/  IMAD R19, R32, 0x4, R25 ;  /* 0x0000000420137824 */ /* 0x000fe200078e0219 */
[----:B------:R-:W-:-:S02]  /*8d70*/  LEA R16, P6, R25, R33, 0x1 ;  /* 0x0000002119107211 */ /* 0x000fc400078c08ff */
[----:B------:R-:W-:Y:S01]  /*8d80*/  PRMT R18, R20, 0x7632, R18 ;  /* 0x0000763214127816 */ /* 0x000fe20000000012 */
[C---:B--2---:R-:W-:Y:S01]  /*8d90*/  IMAD R7, R32.reuse, 0x4, R19 ;  /* 0x0000000420077824 */ /* 0x044fe200078e0213 */
[-C--:B------:R-:W-:Y:S01]  /*8da0*/  LEA.HI.X.SX32 R17, R25, R34.reuse, 0x1, P6 ;  /* 0x0000002219117211 */ /* 0x080fe200030f0eff */
[----:B-1----:R0:W-:Y:S01]  /*8db0*/  @P3 STG.E.U16 desc[UR20][R12.64], R8 ;  /* 0x000000080c003986 */ /* 0x0021e2000c101514 */
[-C--:B------:R-:W-:Y:S01]  /*8dc0*/  LEA R4, P6, R19, R33.reuse, 0x1 ;  /* 0x0000002113047211 */ /* 0x080fe200078c08ff */
[C---:B---3--:R-:W-:Y:S01]  /*8dd0*/  IMAD R15, R32.reuse, 0x4, R7 ;  /* 0x00000004200f7824 */ /* 0x048fe200078e0207 */
[----:B------:R-:W-:Y:S02]  /*8de0*/  ISETP.LT.AND P3, PT, R99, UR15, !P0 ;  /* 0x0000000f63007c0c */ /* 0x000fe4000c761270 */
[----:B------:R-:W-:Y:S01]  /*8df0*/  LEA.HI.X.SX32 R5, R19, R34, 0x1, P6 ;  /* 0x0000002213057211 */ /* 0x000fe200030f0eff */
[----:B------:R-:W-:Y:S01]  /*8e00*/  IMAD R19, R32, 0x4, R15 ;  /* 0x0000000420137824 */ /* 0x000fe200078e020f */
[----:B------:R-:W-:-:S04]  /*8e10*/  LEA R6, P6, R7, R33, 0x1 ;  /* 0x0000002107067211 */ /* 0x000fc800078c08ff */
[----:B------:R-:W-:Y:S02]  /*8e20*/  LEA.HI.X.SX32 R7, R7, R34, 0x1, P6 ;  /* 0x0000002207077211 */ /* 0x000fe400030f0eff */
[----:B0-----:R-:W-:Y:S02]  /*8e30*/  PRMT R13, R8, 0x7632, R13 ;  /* 0x00007632080d7816 */ /* 0x001fe4000000000d */
[----:B------:R-:W-:Y:S02]  /*8e40*/  LEA R12, P6, R15, R33, 0x1 ;  /* 0x000000210f0c7211 */ /* 0x000fe400078c08ff */
[----:B------:R-:W-:Y:S01]  /*8e50*/  PRMT R8, R9, 0x7632, R8 ;  /* 0x0000763209087816 */ /* 0x000fe20000000008 */
[----:B------:R0:W-:Y:S01]  /*8e60*/  @P5 STG.E.U16 desc[UR20][R16.64], R13 ;  /* 0x0000000d10005986 */ /* 0x0001e2000c101514 */
[----:B------:R-:W-:-:S03]  /*8e70*/  ISETP.LT.AND P5, PT, R98, UR15, !P0 ;  /* 0x0000000f62007c0c */ /* 0x000fc6000c7a1270 */
[----:B------:R1:W-:Y:S01]  /*8e80*/  @P2 STG.E.U16 desc[UR20][R4.64], R9 ;  /* 0x0000000904002986 */ /* 0x0003e2000c101514 */
[----:B------:R-:W-:-:S03]  /*8e90*/  ISETP.LT.AND P2, PT, R97, UR15, !P0 ;  /* 0x0000000f61007c0c */ /* 0x000fc6000c741270 */
[----:B------:R2:W-:Y:S01]  /*8ea0*/  @P1 STG.E.U16 desc[UR20][R6.64], R8 ;  /* 0x0000000806001986 */ /* 0x0005e2000c101514 */
[----:B------:R-:W-:Y:S02]  /*8eb0*/  ISETP.LT.AND P1, PT, R96, UR15, !P0 ;  /* 0x0000000f60007c0c */ /* 0x000fe4000c721270 */
[-C--:B0-----:R-:W-:Y:S02]  /*8ec0*/  LEA.HI.X.SX32 R13, R15, R34.reuse, 0x1, P6 ;  /* 0x000000220f0d7211 */ /* 0x081fe400030f0eff */
[CC--:B------:R-:W-:Y:S01]  /*8ed0*/  LEA R14, P6, R19.reuse, R33.reuse, 0x1 ;  /* 0x00000021130e7211 */ /* 0x0c0fe200078c08ff */
[C---:B-1----:R-:W-:Y:S02]  /*8ee0*/  IMAD R5, R32.reuse, 0x4, R19 ;  /* 0x0000000420057824 */ /* 0x042fe400078e0213 */
[----:B------:R0:W-:Y:S01]  /*8ef0*/  @P4 STG.E.U16 desc[UR20][R12.64], R10 ;  /* 0x0000000a0c004986 */ /* 0x0001e2000c101514 */
[----:B------:R-:W-:Y:S01]  /*8f00*/  LEA.HI.X.SX32 R15, R19, R34, 0x1, P6 ;  /* 0x00000022130f7211 */ /* 0x000fe200030f0eff */
[----:B------:R-:W-:Y:S01]  /*8f10*/  IMAD R9, R32, 0x4, R5 ;  /* 0x0000000420097824 */ /* 0x000fe200078e0205 */
[----:B------:R-:W-:-:S02]  /*8f20*/  LEA R4, P6, R5, R33, 0x1 ;  /* 0x0000002105047211 */ /* 0x000fc400078c08ff */
[----:B--2---:R-:W-:Y:S02]  /*8f30*/  PRMT R7, R10, 0x7632, R7 ;  /* 0x000076320a077816 */ /* 0x004fe40000000007 */
[----:B------:R-:W-:Y:S02]  /*8f40*/  LEA.HI.X.SX32 R5, R5, R34, 0x1, P6 ;  /* 0x0000002205057211 */ /* 0x000fe400030f0eff */
[----:B------:R-:W-:Y:S01]  /*8f50*/  LEA R6, P6, R9, R33, 0x1 ;  /* 0x0000002109067211 */ /* 0x000fe200078c08ff */
[----:B------:R1:W-:Y:S01]  /*8f60*/  @P3 STG.E.U16 desc[UR20][R14.64], R7 ;  /* 0x000000070e003986 */ /* 0x0003e2000c101514 */
[C---:B0-----:R-:W-:Y:S01]  /*8f70*/  IMAD R13, R32.reuse, 0x4, R9 ;  /* 0x00000004200d7824 */ /* 0x041fe200078e0209 */
[----:B------:R-:W-:Y:S02]  /*8f80*/  ISETP.LT.AND P4, PT, R95, UR15, !P0 ;  /* 0x0000000f5f007c0c */ /* 0x000fe4000c781270 */
[----:B------:R-:W-:Y:S01]  /*8f90*/  PRMT R16, R11, 0x7632, R16 ;  /* 0x000076320b107816 */ /* 0x000fe20000000010 */
[----:B------:R-:W-:Y:S01]  /*8fa0*/  IMAD R17, R32, 0x4, R13 ;  /* 0x0000000420117824 */ /* 0x000fe200078e020d */
[----:B------:R-:W-:Y:S01]  /*8fb0*/  ISETP.LT.AND P3, PT, R94, UR15, !P0 ;  /* 0x0000000f5e007c0c */ /* 0x000fe2000c761270 */
[----:B------:R0:W-:Y:S01]  /*8fc0*/  @P5 STG.E.U16 desc[UR20][R4.64], R11 ;  /* 0x0000000b04005986 */ /* 0x0001e2000c101514 */
[----:B------:R-:W-:-:S02]  /*8fd0*/  ISETP.LT.AND P5, PT, R93, UR15, !P0 ;  /* 0x0000000f5d007c0c */ /* 0x000fc4000c7a1270 */
[----:B-1----:R-:W-:Y:S01]  /*8fe0*/  LEA.HI.X.SX32 R7, R9, R34, 0x1, P6 ;  /* 0x0000002209077211 */ /* 0x002fe200030f0eff */
[----:B------:R-:W-:Y:S01]  /*8ff0*/  IMAD R15, R32, 0x4, R17 ;  /* 0x00000004200f7824 */ /* 0x000fe200078e0211 */
[----:B------:R-:W-:-:S03]  /*9000*/  LEA R8, P6, R13, R33, 0x1 ;  /* 0x000000210d087211 */ /* 0x000fc600078c08ff */
[----:B------:R1:W-:Y:S01]  /*9010*/  @P2 STG.E.U16 desc[UR20][R6.64], R16 ;  /* 0x0000001006002986 */ /* 0x0003e2000c101514 */
[-C--:B------:R-:W-:Y:S02]  /*9020*/  LEA.HI.X.SX32 R9, R13, R34.reuse, 0x1, P6 ;  /* 0x000000220d097211 */ /* 0x080fe400030f0eff */
[CC--:B------:R-:W-:Y:S01]  /*9030*/  LEA R12, P6, R17.reuse, R33.reuse, 0x1 ;  /* 0x00000021110c7211 */ /* 0x0c0fe200078c08ff */
[----:B------:R-:W2:Y:S01]  /*9040*/  LDS.128 R4, [R136+0x2000] ;  /* 0x0020000088047984 */ /* 0x000ea20000000c00 */
[----:B------:R-:W-:Y:S02]  /*9050*/  ISETP.LT.AND P2, PT, R92, UR15, !P0 ;  /* 0x0000000f5c007c0c */ /* 0x000fe4000c741270 */
[-C--:B------:R-:W-:Y:S01]  /*9060*/  LEA.HI.X.SX32 R13, R17, R34.reuse, 0x1, P6 ;  /* 0x00000022110d7211 */ /* 0x080fe200030f0eff */
[C---:B------:R-:W-:Y:S01]  /*9070*/  IMAD R17, R32.reuse, 0x4, R15 ;  /* 0x0000000420117824 */ /* 0x040fe200078e020f */
[-C--:B------:R-:W-:Y:S01]  /*9080*/  LEA R10, P6, R15, R33.reuse, 0x1 ;  /* 0x000000210f0a7211 */ /* 0x080fe200078c08ff */
[----:B------:R3:W-:Y:S01]  /*9090*/  @P1 STG.E.U16 desc[UR20][R8.64], R20 ;  /* 0x0000001408001986 */ /* 0x0007e2000c101514 */
[----:B------:R-:W-:Y:S01]  /*90a0*/  ISETP.LT.AND P1, PT, R91, UR15, !P0 ;  /* 0x0000000f5b007c0c */ /* 0x000fe2000c721270 */
[----:B------:R-:W-:Y:S01]  /*90b0*/  IMAD R19, R32, 0x4, R17 ;  /* 0x0000000420137824 */ /* 0x000fe200078e0211 */
[----:B0-----:R-:W-:Y:S01]  /*90c0*/  LEA.HI.X.SX32 R11, R15, R34, 0x1, P6 ;  /* 0x000000220f0b7211 */ /* 0x001fe200030f0eff */
[----:B------:R0:W-:Y:S01]  /*90d0*/  @P4 STG.E.U16 desc[UR20][R12.64], R18 ;  /* 0x000000120c004986 */ /* 0x0001e2000c101514 */
[----:B------:R-:W-:-:S02]  /*90e0*/  LEA R14, P6, R17, R33, 0x1 ;  /* 0x00000021110e7211 */ /* 0x000fc400078c08ff */
[----:B-1----:R-:W-:Y:S01]  /*90f0*/  PRMT R16, R21, 0x7632, R16 ;  /* 0x0000763215107816 */ /* 0x002fe20000000010 */
[----:B------:R1:W-:Y:S01]  /*9100*/  @P3 STG.E.U16 desc[UR20][R10.64], R21 ;  /* 0x000000150a003986 */ /* 0x0003e2000c101514 */
[-C--:B------:R-:W-:Y:S02]  /*9110*/  LEA.HI.X.SX32 R15, R17, R34.reuse, 0x1, P6 ;  /* 0x00000022110f7211 */ /* 0x080fe400030f0eff */
[----:B------:R-:W-:Y:S01]  /*9120*/  ISETP.LT.AND P4, PT, R90, UR15, !P0 ;  /* 0x0000000f5a007c0c */ /* 0x000fe2000c781270 */
[----:B------:R-:W4:Y:S01]  /*9130*/  LDS.128 R136, [R136+0x3000] ;  /* 0x0030000088887984 */ /* 0x000f220000000c00 */
[-C--:B---3--:R-:W-:Y:S02]  /*9140*/  LEA R8, P6, R19, R33.reuse, 0x1 ;  /* 0x0000002113087211 */ /* 0x088fe400078c08ff */
[----:B------:R-:W-:Y:S01]  /*9150*/  ISETP.LT.AND P3, PT, R89, UR15, !P0 ;  /* 0x0000000f59007c0c */ /* 0x000fe2000c761270 */
[----:B0-----:R-:W-:Y:S01]  /*9160*/  IMAD R13, R32, 0x4, R19 ;  /* 0x00000004200d7824 */ /* 0x001fe200078e0213 */
[-C--:B------:R-:W-:Y:S01]  /*9170*/  LEA.HI.X.SX32 R9, R19, R34.reuse, 0x1, P6 ;  /* 0x0000002213097211 */ /* 0x080fe200030f0eff */
[----:B------:R0:W-:Y:S01]  /*9180*/  @P5 STG.E.U16 desc[UR20][R14.64], R16 ;  /* 0x000000100e005986 */ /* 0x0001e2000c101514 */
[----:B------:R-:W-:Y:S01]  /*9190*/  ISETP.LT.AND P5, PT, R88, UR15, !P0 ;  /* 0x0000000f58007c0c */ /* 0x000fe2000c7a1270 */
[C---:B-1----:R-:W-:Y:S01]  /*91a0*/  IMAD R11, R32.reuse, 0x4, R13 ;  /* 0x00000004200b7824 */ /* 0x042fe200078e020d */
[----:B------:R-:W-:Y:S01]  /*91b0*/  LEA R12, P6, R13, R33, 0x1 ;  /* 0x000000210d0c7211 */ /* 0x000fe200078c08ff */
[----:B------:R1:W-:Y:S01]  /*91c0*/  @P2 STG.E.U16 desc[UR20][R8.64], R22 ;  /* 0x0000001608002986 */ /* 0x0003e2000c101514 */
[----:B------:R-:W-:Y:S01]  /*91d0*/  ISETP.LT.AND P2, PT, R87, UR15, !P0 ;  /* 0x0000000f57007c0c */ /* 0x000fe2000c741270 */
[----:B------:R-:W-:Y:S01]  /*91e0*/  IMAD R17, R32, 0x4, R11 ;  /* 0x0000000420117824 */ /* 0x000fe200078e020b */
[----:B------:R-:W-:-:S02]  /*91f0*/  LEA.HI.X.SX32 R13, R13, R34, 0x1, P6 ;  /* 0x000000220d0d7211 */ /* 0x000fc400030f0eff */
[CC--:B------:R-:W-:Y:S02]  /*9200*/  LEA R10, P6, R11.reuse, R33.reuse, 0x1 ;  /* 0x000000210b0a7211 */ /* 0x0c0fe400078c08ff */
[----:B0-----:R-:W-:Y:S02]  /*9210*/  PRMT R15, R22, 0x7632, R15 ;  /* 0x00007632160f7816 */ /* 0x001fe4000000000f */
[----:B------:R-:W-:Y:S02]  /*9220*/  LEA.HI.X.SX32 R11, R11, R34, 0x1, P6 ;  /* 0x000000220b0b7211 */ /* 0x000fe400030f0eff */
[----:B------:R-:W-:Y:S01]  /*9230*/  LEA R14, P6, R17, R33, 0x1 ;  /* 0x00000021110e7211 */ /* 0x000fe200078c08ff */
[----:B-1----:R-:W-:Y:S01]  /*9240*/  IMAD R9, R32, 0x4, R17 ;  /* 0x0000000420097824 */ /* 0x002fe200078e0211 */
[----:B------:R0:W-:Y:S01]  /*9250*/  @P1 STG.E.U16 desc[UR20][R12.64], R15 ;  /* 0x0000000f0c001986 */ /* 0x0001e2000c101514 */
[----:B------:R-:W-:Y:S02]  /*9260*/  ISETP.LT.AND P1, PT, R86, UR15, !P0 ;  /* 0x0000000f56007c0c */ /* 0x000fe4000c721270 */
[----:B--2---:R-:W-:Y:S01]  /*9270*/  PRMT R16, R6, 0x7632, R16 ;  /* 0x0000763206107816 */ /* 0x004fe20000000010 */
[----:B------:R-:W-:Y:S01]  /*9280*/  @P4 STG.E.U16 desc[UR20][R10.64], R23 ;  /* 0x000000170a004986 */ /* 0x000fe2000c101514 */
[----:B------:R-:W-:-:S02]  /*9290*/  ISETP.LT.AND P4, PT, R85, UR15, !P0 ;  /* 0x0000000f55007c0c */ /* 0x000fc4000c781270 */
[-C--:B0-----:R-:W-:Y:S01]  /*92a0*/  LEA.HI.X.SX32 R15, R17, R34.reuse, 0x1, P6 ;  /* 0x00000022110f7211 */ /* 0x081fe200030f0eff */
[C---:B------:R-:W-:Y:S01]  /*92b0*/  IMAD R17, R32.reuse, 0x4, R9 ;  /* 0x0000000420117824 */ /* 0x040fe200078e0209 */
[-C--:B------:R-:W-:Y:S02]  /*92c0*/  LEA R8, P6, R9, R33.reuse, 0x1 ;  /* 0x0000002109087211 */ /* 0x080fe400078c08ff */
[----:B------:R-:W-:Y:S01]  /*92d0*/  PRMT R13, R23, 0x7632, R13 ;  /* 0x00007632170d7816 */ /* 0x000fe2000000000d */
[----:B------:R-:W-:Y:S01]  /*92e0*/  IMAD R19, R32, 0x4, R17 ;  /* 0x0000000420137824 */ /* 0x000fe200078e0211 */
[----:B------:R-:W-:Y:S02]  /*92f0*/  LEA.HI.X.SX32 R9, R9, R34, 0x1, P6 ;  /* 0x0000002209097211 */ /* 0x000fe400030f0eff */
[----:B------:R-:W-:Y:S01]  /*9300*/  LEA R12, P6, R17, R33, 0x1 ;  /* 0x00000021110c7211 */ /* 0x000fe200078c08ff */
[----:B------:R0:W-:Y:S01]  /*9310*/  @P3 STG.E.U16 desc[UR20][R14.64], R13 ;  /* 0x0000000d0e003986 */ /* 0x0001e2000c101514 */
[----:B------:R-:W-:-:S03]  /*9320*/  ISETP.LT.AND P3, PT, R84, UR15, !P0 ;  /* 0x0000000f54007c0c */ /* 0x000fc6000c761270 */
[----:B------:R1:W-:Y:S01]  /*9330*/  @P5 STG.E.U16 desc[UR20][R8.64], R4 ;  /* 0x0000000408005986 */ /* 0x0003e2000c101514 */
[----:B------:R-:W-:Y:S02]  /*9340*/  ISETP.LT.AND P5, PT, R83, UR15, !P0 ;  /* 0x0000000f53007c0c */ /* 0x000fe4000c7a1270 */
[-C--:B0-----:R-:W-:Y:S01]  /*9350*/  LEA.HI.X.SX32 R13, R17, R34.reuse, 0x1, P6 ;  /* 0x00000022110d7211 */ /* 0x081fe200030f0eff */
[----:B------:R-:W-:Y:S01]  /*9360*/  IMAD R17, R32, 0x4, R19 ;  /* 0x0000000420117824 */ /* 0x000fe200078e0213 */
[CC--:B------:R-:W-:Y:S02]  /*9370*/  LEA R10, P6, R19.reuse, R33.reuse, 0x1 ;  /* 0x00000021130a7211 */ /* 0x0c0fe400078c08ff */
[----:B-1----:R-:W-:Y:S02]  /*9380*/  PRMT R9, R4, 0x7632, R9 ;  /* 0x0000763204097816 */ /* 0x002fe40000000009 */
[----:B------:R-:W-:Y:S01]  /*9390*/  LEA.HI.X.SX32 R11, R19, R34, 0x1, P6 ;  /* 0x00000022130b7211 */ /* 0x000fe200030f0eff */
[----:B------:R-:W-:Y:S01]  /*93a0*/  IMAD R19, R32, 0x4, R17 ;  /* 0x0000000420137824 */ /* 0x000fe200078e0211 */
[----:B------:R-:W-:Y:S01]  /*93b0*/  LEA R14, P6, R17, R33, 0x1 ;  /* 0x00000021110e7211 */ /* 0x000fe200078c08ff */
[----:B------:R0:W-:Y:S01]  /*93c0*/  @P2 STG.E.U16 desc[UR20][R12.64], R9 ;  /* 0x000000090c002986 */ /* 0x0001e2000c101514 */
[----:B------:R-:W-:-:S02]  /*93d0*/  ISETP.LT.AND P2, PT, R82, UR15, !P0 ;  /* 0x0000000f52007c0c */ /* 0x000fc4000c741270 */
[-C--:B------:R-:W-:Y:S01]  /*93e0*/  LEA.HI.X.SX32 R15, R17, R34.reuse, 0x1, P6 ;  /* 0x00000022110f7211 */ /* 0x080fe200030f0eff */
[C---:B------:R-:W-:Y:S01]  /*93f0*/  IMAD R17, R32.reuse, 0x4, R19 ;  /* 0x0000000420117824 */ /* 0x040fe200078e0213 */
[-C--:B------:R-:W-:Y:S01]  /*9400*/  LEA R8, P6, R19, R33.reuse, 0x1 ;  /* 0x0000002113087211 */ /* 0x080fe200078c08ff */
[----:B------:R1:W-:Y:S01]  /*9410*/  @P1 STG.E.U16 desc[UR20][R10.64], R5 ;  /* 0x000000050a001986 */ /* 0x0003e2000c101514 */
[----:B------:R-:W-:Y:S02]  /*9420*/  ISETP.LT.AND P1, PT, R81, UR15, !P0 ;  /* 0x0000000f51007c0c */ /* 0x000fe4000c721270 */
[----:B0-----:R-:W-:Y:S02]  /*9430*/  PRMT R13, R5, 0x7632, R13 ;  /* 0x00007632050d7816 */ /* 0x001fe4000000000d */
[----:B------:R-:W-:Y:S02]  /*9440*/  LEA.HI.X.SX32 R9, R19, R34, 0x1, P6 ;  /* 0x0000002213097211 */ /* 0x000fe400030f0eff */
[----:B------:R-:W-:Y:S01]  /*9450*/  LEA R12, P6, R17, R33, 0x1 ;  /* 0x00000021110c7211 */ /* 0x000fe200078c08ff */
[----:B------:R0:W-:Y:S01]  /*9460*/  @P4 STG.E.U16 desc[UR20][R14.64], R13 ;  /* 0x0000000d0e004986 */ /* 0x0001e2000c101514 */
[----:B-1----:R-:W-:Y:S01]  /*9470*/  IMAD R5, R32, 0x4, R17 ;  /* 0x0000000420057824 */ /* 0x002fe200078e0211 */
[----:B------:R-:W-:-:S02]  /*9480*/  ISETP.LT.AND P4, PT, R80, UR15, !P0 ;  /* 0x0000000f50007c0c */ /* 0x000fc4000c781270 */
[----:B------:R1:W-:Y:S01]  /*9490*/  @P3 STG.E.U16 desc[UR20][R8.64], R6 ;  /* 0x0000000608003986 */ /* 0x0003e2000c101514 */
[C---:B------:R-:W-:Y:S01]  /*94a0*/  IMAD R11, R32.reuse, 0x4, R5 ;  /* 0x00000004200b7824 */ /* 0x040fe200078e0205 */
[----:B------:R-:W-:Y:S02]  /*94b0*/  ISETP.LT.AND P3, PT, R79, UR15, !P0 ;  /* 0x0000000f4f007c0c */ /* 0x000fe4000c761270 */
[-C--:B0-----:R-:W-:Y:S02]  /*94c0*/  LEA.HI.X.SX32 R13, R17, R34.reuse, 0x1, P6 ;  /* 0x00000022110d7211 */ /* 0x081fe400030f0eff */
[C---:B------:R-:W-:Y:S01]  /*94d0*/  LEA R4, P6, R5.reuse, R33, 0x1 ;  /* 0x0000002105047211 */ /* 0x040fe200078c08ff */
[----:B-1----:R-:W-:Y:S02]  /*94e0*/  IMAD R9, R32, 0x4, R11 ;  /* 0x0000000420097824 */ /* 0x002fe400078e020b */
[----:B------:R0:W-:Y:S01]  /*94f0*/  @P5 STG.E.U16 desc[UR20][R12.64], R16 ;  /* 0x000000100c005986 */ /* 0x0001e2000c101514 */
[----:B------:R-:W-:-:S02]  /*9500*/  LEA.HI.X.SX32 R5, R5, R34, 0x1, P6 ;  /* 0x0000002205057211 */ /* 0x000fc400030f0eff */
[CC--:B------:R-:W-:Y:S01]  /*9510*/  LEA R10, P6, R11.reuse, R33.reuse, 0x1 ;  /* 0x000000210b0a7211 */ /* 0x0c0fe200078c08ff */
[----:B------:R-:W-:Y:S01]  /*9520*/  IMAD R15, R32, 0x4, R9 ;  /* 0x00000004200f7824 */ /* 0x000fe200078e0209 */
[----:B------:R-:W-:Y:S01]  /*9530*/  ISETP.LT.AND P5, PT, R78, UR15, !P0 ;  /* 0x0000000f4e007c0c */ /* 0x000fe2000c7a1270 */
[----:B------:R1:W-:Y:S01]  /*9540*/  @P2 STG.E.U16 desc[UR20][R4.64], R7 ;  /* 0x0000000704002986 */ /* 0x0003e2000c101514 */
[-C--:B------:R-:W-:Y:S01]  /*9550*/  LEA.HI.X.SX32 R11, R11, R34.reuse, 0x1, P6 ;  /* 0x000000220b0b7211 */ /* 0x080fe200030f0eff */
[----:B------:R-:W-:Y:S01]  /*9560*/  IMAD R17, R32, 0x4, R15 ;  /* 0x0000000420117824 */ /* 0x000fe200078e020f */
[----:B------:R-:W-:Y:S02]  /*9570*/  LEA R8, P6, R9, R33, 0x1 ;  /* 0x0000002109087211 */ /* 0x000fe400078c08ff */
[----:B------:R-:W-:Y:S02]  /*9580*/  PRMT R6, R7, 0x7632, R6 ;  /* 0x0000763207067816 */ /* 0x000fe40000000006 */
[----:B------:R-:W-:-:S02]  /*9590*/  LEA.HI.X.SX32 R9, R9, R34, 0x1, P6 ;  /* 0x0000002209097211 */ /* 0x000fc400030f0eff */
[-C--:B0-----:R-:W-:Y:S01]  /*95a0*/  LEA R12, P6, R15, R33.reuse, 0x1 ;  /* 0x000000210f0c7211 */ /* 0x081fe200078c08ff */
[----:B------:R0:W-:Y:S01]  /*95b0*/  @P1 STG.E.U16 desc[UR20][R10.64], R6 ;  /* 0x000000060a001986 */ /* 0x0001e2000c101514 */
[----:B------:R-:W-:Y:S01]  /*95c0*/  ISETP.LT.AND P2, PT, R77, UR15, !P0 ;  /* 0x0000000f4d007c0c */ /* 0x000fe2000c741270 */
[----:B-1----:R-:W-:Y:S01]  /*95d0*/  IMAD R7, R32, 0x4, R17 ;  /* 0x0000000420077824 */ /* 0x002fe200078e0211 */
[-C--:B------:R-:W-:Y:S01]  /*95e0*/  LEA.HI.X.SX32 R13, R15, R34.reuse, 0x1, P6 ;  /* 0x000000220f0d7211 */ /* 0x080fe200030f0eff */
[----:B------:R1:W-:Y:S01]  /*95f0*/  @P4 STG.E.U16 desc[UR20][R8.64], R28 ;  /* 0x0000001c08004986 */ /* 0x0003e2000c101514 */
[C---:B------:R-:W-:Y:S02]  /*9600*/  LEA R4, P6, R17.reuse, R33, 0x1 ;  /* 0x0000002111047211 */ /* 0x040fe400078c08ff */
[----:B------:R-:W-:Y:S02]  /*9610*/  ISETP.LT.AND P1, PT, R76, UR15, !P0 ;  /* 0x0000000f4c007c0c */ /* 0x000fe4000c721270 */
[----:B------:R-:W-:-:S02]  /*9620*/  LEA.HI.X.SX32 R5, R17, R34, 0x1, P6 ;  /* 0x0000002211057211 */ /* 0x000fc400030f0eff */
[----:B------:R-:W-:Y:S01]  /*9630*/  ISETP.LT.AND P4, PT, R75, UR15, !P0 ;  /* 0x0000000f4b007c0c */ /* 0x000fe2000c781270 */
[C---:B0-----:R-:W-:Y:S01]  /*9640*/  IMAD R11, R32.reuse, 0x4, R7 ;  /* 0x00000004200b7824 */ /* 0x041fe200078e0207 */
[----:B------:R-:W-:Y:S02]  /*9650*/  LEA R6, P6, R7, R33, 0x1 ;  /* 0x0000002107067211 */ /* 0x000fe400078c08ff */
[----:B------:R-:W-:Y:S01]  /*9660*/  PRMT R14, R29, 0x7632, R14 ;  /* 0x000076321d0e7816 */ /* 0x000fe2000000000e */
[----:B------:R-:W-:Y:S01]  /*9670*/  IMAD R15, R32, 0x4, R11 ;  /* 0x00000004200f7824 */ /* 0x000fe200078e020b */
[----:B-1----:R-:W-:Y:S02]  /*9680*/  PRMT R9, R28, 0x7632, R9 ;  /* 0x000076321c097816 */ /* 0x002fe40000000009 */
[----:B------:R-:W-:Y:S02]  /*9690*/  LEA.HI.X.SX32 R7, R7, R34, 0x1, P6 ;  /* 0x0000002207077211 */ /* 0x000fe400030f0eff */
[----:B------:R-:W-:Y:S01]  /*96a0*/  ISETP.LT.AND P6, PT, R73, UR15, !P0 ;  /* 0x0000000f49007c0c */ /* 0x000fe2000c7c1270 */
[----:B------:R0:W-:Y:S01]  /*96b0*/  @P3 STG.E.U16 desc[UR20][R12.64], R9 ;  /* 0x000000090c003986 */ /* 0x0001e2000c101514 */
[----:B------:R-:W-:-:S03]  /*96c0*/  ISETP.LT.AND P3, PT, R74, UR15, !P0 ;  /* 0x0000000f4a007c0c */ /* 0x000fc6000c761270 */
[----:B------:R1:W-:Y:S01]  /*96d0*/  @P5 STG.E.U16 desc[UR20][R4.64], R29 ;  /* 0x0000001d04005986 */ /* 0x0003e2000c101514 */
[----:B------:R-:W-:-:S03]  /*96e0*/  LEA R8, P5, R11, R33, 0x1 ;  /* 0x000000210b087211 */ /* 0x000fc600078a08ff */
[----:B------:R2:W-:Y:S01]  /*96f0*/  @P2 STG.E.U16 desc[UR20][R6.64], R14 ;  /* 0x0000000e06002986 */ /* 0x0005e2000c101514 */
[----:B------:R-:W-:Y:S02]  /*9700*/  ISETP.LT.AND P2, PT, R72, UR15, !P0 ;  /* 0x0000000f48007c0c */ /* 0x000fe4000c741270 */
[-C--:B0-----:R-:W-:Y:S02]  /*9710*/  LEA.HI.X.SX32 R9, R11, R34.reuse, 0x1, P5 ;  /* 0x000000220b097211 */ /* 0x081fe400028f0eff */
[CC--:B------:R-:W-:Y:S01]  /*9720*/  LEA R10, P5, R15.reuse, R33.reuse, 0x1 ;  /* 0x000000210f0a7211 */ /* 0x0c0fe200078a08ff */
[----:B-1----:R-:W-:Y:S02]  /*9730*/  IMAD R5, R32, 0x4, R15 ;  /* 0x0000000420057824 */ /* 0x002fe400078e020f */
[----:B------:R0:W-:Y:S01]  /*9740*/  @P1 STG.E.U16 desc[UR20][R8.64], R30 ;  /* 0x0000001e08001986 */ /* 0x0001e2000c101514 */
[----:B------:R-:W-:Y:S02]  /*9750*/  LEA.HI.X.SX32 R11, R15, R34, 0x1, P5 ;  /* 0x000000220f0b7211 */ /* 0x000fe400028f0eff */
[----:B--2---:R-:W-:Y:S01]  /*9760*/  PRMT R7, R30, 0x7632, R7 ;  /* 0x000076321e077816 */ /* 0x004fe20000000007 */
[----:B------:R-:W-:Y:S01]  /*9770*/  IMAD R13, R32, 0x4, R5 ;  /* 0x00000004200d7824 */ /* 0x000fe200078e0205 */
[----:B------:R-:W-:-:S02]  /*9780*/  LEA R4, P5, R5, R33, 0x1 ;  /* 0x0000002105047211 */ /* 0x000fc400078a08ff */
[----:B------:R-:W-:Y:S01]  /*9790*/  ISETP.LT.AND P1, PT, R71, UR15, !P0 ;  /* 0x0000000f47007c0c */ /* 0x000fe2000c721270 */
[----:B------:R1:W-:Y:S01]  /*97a0*/  @P4 STG.E.U16 desc[UR20][R10.64], R7 ;  /* 0x000000070a004986 */ /* 0x0003e2000c101514 */
[----:B------:R-:W-:Y:S02]  /*97b0*/  LEA R6, P4, R13, R33, 0x1 ;  /* 0x000000210d067211 */ /* 0x000fe400078808ff */
[----:B------:R-:W-:Y:S01]  /*97c0*/  LEA.HI.X.SX32 R5, R5, R34, 0x1, P5 ;  /* 0x0000002205057211 */ /* 0x000fe200028f0eff */
[----:B0-----:R-:W-:Y:S01]  /*97d0*/  IMAD R9, R32, 0x4, R13 ;  /* 0x0000000420097824 */ /* 0x001fe200078e020d */
[----:B------:R-:W-:-:S03]  /*97e0*/  ISETP.LT.AND P5, PT, R70, UR15, !P0 ;  /* 0x0000000f46007c0c */ /* 0x000fc6000c7a1270 */
[----:B------:R4:W-:Y:S01]  /*97f0*/  @P3 STG.E.U16 desc[UR20][R4.64], R31 ;  /* 0x0000001f04003986 */ /* 0x0009e2000c101514 */
[-C--:B------:R-:W-:Y:S02]  /*9800*/  LEA R8, P3, R9, R33.reuse, 0x1 ;  /* 0x0000002109087211 */ /* 0x080fe400078608ff */
[----:B-1----:R-:W-:Y:S02]  /*9810*/  PRMT R11, R31, 0x7632, R11 ;  /* 0x000076321f0b7816 */ /* 0x002fe4000000000b */
[-C--:B------:R-:W-:Y:S01]  /*9820*/  LEA.HI.X.SX32 R7, R13, R34.reuse, 0x1, P4 ;  /* 0x000000220d077211 */ /* 0x080fe200020f0eff */
[C---:B------:R-:W-:Y:S01]  /*9830*/  IMAD R13, R32.reuse, 0x4, R9 ;  /* 0x00000004200d7824 */ /* 0x040fe200078e0209 */
[----:B------:R-:W-:Y:S02]  /*9840*/  LEA.HI.X.SX32 R9, R9, R34, 0x1, P3 ;  /* 0x0000002209097211 */ /* 0x000fe400018f0eff */
[----:B------:R-:W-:Y:S01]  /*9850*/  ISETP.LT.AND P4, PT, R69, UR15, !P0 ;  /* 0x0000000f45007c0c */ /* 0x000fe2000c781270 */
[----:B------:R0:W-:Y:S01]  /*9860*/  @P6 STG.E.U16 desc[UR20][R6.64], R11 ;  /* 0x0000000b06006986 */ /* 0x0001e2000c101514 */
[----:B------:R-:W-:Y:S01]  /*9870*/  LEA R10, P6, R13, R33, 0x1 ;  /* 0x000000210d0a7211 */ /* 0x000fe200078c08ff */
[----:B------:R-:W-:Y:S01]  /*9880*/  IMAD R15, R32, 0x4, R13 ;  /* 0x00000004200f7824 */ /* 0x000fe200078e020d */
[----:B----4-:R-:W-:Y:S01]  /*9890*/  PRMT R5, R136, 0x7632, R5 ;  /* 0x0000763288057816 */ /* 0x010fe20000000005 */
[----:B------:R-:W-:Y:S01]  /*98a0*/  @P2 STG.E.U16 desc[UR20][R8.64], R136 ;  /* 0x0000008808002986 */ /* 0x000fe2000c101514 */
[----:B------:R-:W-:-:S02]  /*98b0*/  ISETP.LT.AND P3, PT, R68, UR15, !P0 ;  /* 0x0000000f44007c0c */ /* 0x000fc4000c761270 */
[----:B0-----:R-:W-:Y:S01]  /*98c0*/  LEA.HI.X.SX32 R11, R13, R34, 0x1, P6 ;  /* 0x000000220d0b7211 */ /* 0x001fe200030f0eff */
[----:B------:R-:W-:-:S04]  /*98d0*/  IMAD R13, R32, 0x4, R15 ;  /* 0x00000004200d7824 */ /* 0x000fc800078e020f */
[C---:B------:R-:W-:Y:S01]  /*98e0*/  IMAD R17, R32.reuse, 0x4, R13 ;  /* 0x0000000420117824 */ /* 0x040fe200078e020d */
[----:B------:R0:W-:Y:S01]  /*98f0*/  @P1 STG.E.U16 desc[UR20][R10.64], R5 ;  /* 0x000000050a001986 */ /* 0x0001e2000c101514 */
[-C--:B------:R-:W-:Y:S02]  /*9900*/  LEA R4, P1, R15, R33.reuse, 0x1 ;  /* 0x000000210f047211 */ /* 0x080fe400078208ff */
[----:B------:R-:W-:Y:S01]  /*9910*/  IMAD R19, R32, 0x4, R17 ;  /* 0x0000000420137824 */ /* 0x000fe200078e0211 */
[-C--:B------:R-:W-:Y:S02]  /*9920*/  LEA R6, P2, R13, R33.reuse, 0x1 ;  /* 0x000000210d067211 */ /* 0x080fe400078408ff */
[----:B------:R-:W-:Y:S02]  /*9930*/  LEA R12, P6, R17, R33, 0x1 ;  /* 0x00000021110c7211 */ /* 0x000fe400078c08ff */
[-C--:B------:R-:W-:Y:S02]  /*9940*/  LEA.HI.X.SX32 R7, R13, R34.reuse, 0x1, P2 ;  /* 0x000000220d077211 */ /* 0x080fe400010f0eff */
[----:B------:R-:W-:-:S02]  /*9950*/  LEA.HI.X.SX32 R13, R17, R34, 0x1, P6 ;  /* 0x00000022110d7211 */ /* 0x000fc400030f0eff */
[-C--:B0-----:R-:W-:Y:S01]  /*9960*/  LEA.HI.X.SX32 R5, R15, R34.reuse, 0x1, P1 ;  /* 0x000000220f057211 */ /* 0x081fe200008f0eff */
[C---:B------:R-:W-:Y:S01]  /*9970*/  IMAD R15, R32.reuse, 0x4, R19 ;  /* 0x00000004200f7824 */ /* 0x040fe200078e0213 */
[-C--:B------:R-:W-:Y:S02]  /*9980*/  LEA R8, P1, R19, R33.reuse, 0x1 ;  /* 0x0000002113087211 */ /* 0x080fe400078208ff */
[----:B------:R-:W-:Y:S01]  /*9990*/  ISETP.LT.AND P2, PT, R3, UR15, !P0 ;  /* 0x0000000f03007c0c */ /* 0x000fe2000c741270 */
[----:B------:R-:W-:Y:S01]  /*99a0*/  IMAD R32, R32, 0x4, R15 ;  /* 0x0000000420207824 */ /* 0x000fe200078e020f */
[----:B------:R-:W-:Y:S01]  /*99b0*/  LEA.HI.X.SX32 R9, R19, R34, 0x1, P1 ;  /* 0x0000002213097211 */ /* 0x000fe200008f0eff */
[----:B------:R0:W-:Y:S01]  /*99c0*/  @P5 STG.E.U16 desc[UR20][R4.64], R137 ;  /* 0x0000008904005986 */ /* 0x0001e2000c101514 */
[----:B------:R-:W-:Y:S02]  /*99d0*/  LEA R14, P6, R15, R33, 0x1 ;  /* 0x000000210f0e7211 */ /* 0x000fe400078c08ff */
[----:B------:R-:W-:-:S02]  /*99e0*/  ISETP.LT.AND P1, PT, R2, UR15, !P0 ;  /* 0x0000000f02007c0c */ /* 0x000fc4000c721270 */
[----:B------:R-:W-:Y:S02]  /*99f0*/  ISETP.LT.AND P0, PT, R0, UR15, !P0 ;  /* 0x0000000f00007c0c */ /* 0x000fe4000c701270 */
[-C--:B------:R-:W-:Y:S02]  /*9a00*/  LEA.HI.X.SX32 R15, R15, R34.reuse, 0x1, P6 ;  /* 0x000000220f0f7211 */ /* 0x080fe400030f0eff */
[----:B------:R-:W-:Y:S02]  /*9a10*/  LEA R10, P6, R32, R33, 0x1 ;  /* 0x00000021200a7211 */ /* 0x000fe400078c08ff */
[----:B------:R-:W-:Y:S02]  /*9a20*/  PRMT R3, R137, 0x7632, R3 ;  /* 0x0000763289037816 */ /* 0x000fe40000000003 */
[----:B------:R-:W-:Y:S02]  /*9a30*/  PRMT R0, R138, 0x7632, R0 ;  /* 0x000076328a007816 */ /* 0x000fe40000000000 */
[----:B------:R-:W-:Y:S01]  /*9a40*/  LEA.HI.X.SX32 R11, R32, R34, 0x1, P6 ;  /* 0x00000022200b7211 */ /* 0x000fe200030f0eff */
[----:B------:R1:W-:Y:S01]  /*9a50*/  @P4 STG.E.U16 desc[UR20][R6.64], R3 ;  /* 0x0000000306004986 */ /* 0x0003e2000c101514 */
[----:B0-----:R-:W-:-:S03]  /*9a60*/  PRMT R5, R139, 0x7632, R5 ;  /* 0x000076328b057816 */ /* 0x001fc60000000005 */
[----:B------:R1:W-:Y:S04]  /*9a70*/  @P3 STG.E.U16 desc[UR20][R12.64], R138 ;  /* 0x0000008a0c003986 */ /* 0x0003e8000c101514 */
[----:B------:R1:W-:Y:S04]  /*9a80*/  @P2 STG.E.U16 desc[UR20][R8.64], R0 ;  /* 0x0000000008002986 */ /* 0x0003e8000c101514 */
[----:B------:R1:W-:Y:S04]  /*9a90*/  @P1 STG.E.U16 desc[UR20][R14.64], R139 ;  /* 0x0000008b0e001986 */ /* 0x0003e8000c101514 */
[----:B------:R1:W-:Y:S01]  /*9aa0*/  @P0 STG.E.U16 desc[UR20][R10.64], R5 ;  /* 0x000000050a000986 */ /* 0x0003e2000c101514 */
[----:B------:R-:W-:Y:S06]  /*9ab0*/  BAR.SYNC.DEFER_BLOCKING 0x0 ;  /* 0x0000000000007b1d */ /* 0x000fec0000010000 */
[----:B------:R-:W-:Y:S05]  /*9ac0*/  BRA.U UP0, `(.L_x_13) ;  /* 0x0000000100a07547 */ /* 0x000fea000b800000 */
[----:B------:R-:W0:Y:S01]  /*9ad0*/  S2UR UR5, SR_CgaCtaId ;  /* 0x00000000000579c3 */ /* 0x000e220000008800 */
[----:B------:R-:W-:Y:S01]  /*9ae0*/  NOP ;  /* 0x0000000000007918 */ /* 0x000fe20000000000 */
[----:B------:R-:W-:Y:S01]  /*9af0*/  UMOV UR4, 0x50 ;  /* 0x0000005000047882 */ /* 0x000fe20000000000 */
[----:B-1----:R-:W-:Y:S02]  /*9b00*/  IMAD.U32 R0, RZ, RZ, UR8 ;  /* 0x00000008ff007e24 */ /* 0x002fe4000f8e00ff */
[----:B------:R-:W-:Y:S02]  /*9b10*/  IMAD.MOV.U32 R3, RZ, RZ, 0xff ;  /* 0x000000ffff037424 */ /* 0x000fe400078e00ff */
[----:B------:R-:W-:Y:S01]  /*9b20*/  IMAD.MOV.U32 R7, RZ, RZ, 0x1 ;  /* 0x00000001ff077424 */ /* 0x000fe200078e00ff */
[----:B------:R-:W-:-:S04]  /*9b30*/  LOP3.LUT R0, R0, 0xffff, RZ, 0xc0, !PT ;  /* 0x0000ffff00007812 */ /* 0x000fc800078ec0ff */
[----:B------:R-:W-:-:S05]  /*9b40*/  SHF.R.U32.HI R0, RZ, 0x5, R0 ;  /* 0x00000005ff007819 */ /* 0x000fca0000011600 */
[----:B------:R-:W-:Y:S01]  /*9b50*/  VIADD R2, R0, 0x10 ;  /* 0x0000001000027836 */ /* 0x000fe20000000000 */
[----:B------:R-:W-:Y:S01]  /*9b60*/  SHF.L.U32 R0, R3, R0, RZ ;  /* 0x0000000003007219 */ /* 0x000fe200000006ff */
[----:B0-----:R-:W-:-:S03]  /*9b70*/  ULEA UR6, UR5, UR4, 0x18 ;  /* 0x0000000405067291 */ /* 0x001fc6000f8ec0ff */
[----:B------:R-:W-:-:S04]  /*9b80*/  SHF.L.U32 R3, R7, R2, RZ ;  /* 0x0000000207037219 */ /* 0x000fc800000006ff */
[----:B------:R-:W-:Y:S02]  /*9b90*/  LOP3.LUT R0, R3, R0, RZ, 0xfc, !PT ;  /* 0x0000000003007212 */ /* 0x000fe400078efcff */
[----:B------:R-:W0:Y:S02]  /*9ba0*/  LDS R5, [UR6] ;  /* 0x00000006ff057984 */ /* 0x000e240008000800 */
[C---:B------:R-:W-:Y:S02]  /*9bb0*/  LOP3.LUT R2, R0.reuse, 0xffff, RZ, 0xc0, !PT ;  /* 0x0000ffff00027812 */ /* 0x040fe400078ec0ff */
[----:B0-----:R-:W-:-:S04]  /*9bc0*/  LOP3.LUT R3, R0, 0xffff, R5, 0x80, !PT ;  /* 0x0000ffff00037812 */ /* 0x001fc800078e8005 */
[----:B------:R-:W-:-:S13]  /*9bd0*/  ISETP.NE.AND P0, PT, R3, R2, PT ;  /* 0x000000020300720c */ /* 0x000fda0003f05270 */
[----:B------:R-:W-:Y:S05]  /*9be0*/  @P0 BRA `(.L_x_14) ;  /* 0x0000000000500947 */ /* 0x000fea0003800000 */
[----:B------:R-:W-:Y:S02]  /*9bf0*/  SHF.R.U32.HI R5, RZ, 0x10, R5 ;  /* 0x00000010ff057819 */ /* 0x000fe40000011605 */
[----:B------:R-:W-:-:S04]  /*9c00*/  SHF.R.U32.HI R2, RZ, 0x10, R0 ;  /* 0x00000010ff027819 */ /* 0x000fc80000011600 */
[----:B------:R-:W-:-:S04]  /*9c10*/  LOP3.LUT R5, R5, R2, RZ, 0xc0, !PT ;  /* 0x0000000205057212 */ /* 0x000fc800078ec0ff */
[----:B------:R-:W-:-:S13]  /*9c20*/  ISETP.NE.AND P0, PT, R5, R2, PT ;  /* 0x000000020500720c */ /* 0x000fda0003f05270 */
[----:B------:R-:W-:Y:S05]  /*9c30*/  @P0 BRA `(.L_x_15) ;  /* 0x0000000000300947 */ /* 0x000fea0003800000 */
[----:B------:R-:W-:Y:S01]  /*9c40*/  R2UR UR4, R0 ;  /* 0x00000000000472ca */ /* 0x000fe200000e0000 */
[----:B------:R-:W-:Y:S01]  /*9c50*/  VOTEU.ANY UR5, UPT, PT ;  /* 0x0000000000057886 */ /* 0x000fe200038e0100 */
[----:B------:R-:W0:Y:S01]  /*9c60*/  S2R R0, SR_LANEID ;  /* 0x0000000000007919 */ /* 0x000e220000000000 */
[----:B------:R-:W-:-:S10]  /*9c70*/  UFLO.U32 UR5, UR5 ;  /* 0x00000005000572bd */ /* 0x000fd400080e0000 */
[----:B------:R-:W-:-:S06]  /*9c80*/  ULOP3.LUT UR4, URZ, UR4, URZ, 0x33, !UPT ;  /* 0x00000004ff047292 */ /* 0x000fcc000f8e33ff */
[----:B------:R-:W-:-:S04]  /*9c90*/  IMAD.U32 R2, RZ, RZ, UR4 ;  /* 0x00000004ff027e24 */ /* 0x000fc8000f8e00ff */
[----:B------:R-:W1:Y:S02]  /*9ca0*/  REDUX UR7, R2 ;  /* 0x00000000020773c4 */ /* 0x000e640000000000 */
[----:B------:R2:W-:Y:S01]  /*9cb0*/  UTCATOMSWS.AND URZ, UR4 ;  /* 0x0000000400ff79e3 */ /* 0x0005e20008000000 */
[----:B0-----:R-:W-:Y:S01]  /*9cc0*/  ISETP.EQ.U32.AND P0, PT, R0, UR5, PT ;  /* 0x0000000500007c0c */ /* 0x001fe2000bf02070 */
[----:B-1----:R-:W-:-:S12]  /*9cd0*/  IMAD.U32 R0, RZ, RZ, UR7 ;  /* 0x00000007ff007e24 */ /* 0x002fd8000f8e00ff */
[----:B------:R2:W-:Y:S01]  /*9ce0*/  @P0 ATOMS.AND RZ, [UR6], R0 ;  /* 0x00000000ffff098c */ /* 0x0005e2000a800006 */
[----:B------:R-:W-:Y:S05]  /*9cf0*/  BRA `(.L_x_13) ;  /* 0x0000000000147947 */ /* 0x000fea0003800000 */
.L_x_15:
[----:B------:R-:W-:-:S07]  /*9d00*/  MOV R2, 0x9d20 ;  /* 0x00009d2000027802 */ /* 0x000fce0000000f00 */
[----:B------:R-:W-:Y:S05]  /*9d10*/  CALL.REL.NOINC `($__internal_0_$__cuda_sm10x_tcgen05_guardrail_trap_col_being_dealloced_not_returned_by_alloc) ;  /* 0x00000000002c7944 */ /* 0x000fea0003c00000 */
[----:B------:R-:W-:Y:S05]  /*9d20*/  BRA `(.L_x_13) ;  /* 0x0000000000087947 */ /* 0x000fea0003800000 */
.L_x_14:
[----:B------:R-:W-:-:S07]  /*9d30*/  MOV R2, 0x9d50 ;  /* 0x00009d5000027802 */ /* 0x000fce0000000f00 */
[----:B------:R-:W-:Y:S05]  /*9d40*/  CALL.REL.NOINC `($__internal_2_$__cuda_sm10x_tcgen05_guardrail_trap_unallocated_columns_being_dealloced) ;  /* 0x0000000000387944 */ /* 0x000fea0003c00000 */
.L_x_13:
[----:B------:R-:W-:Y:S01]  /*9d50*/  NOP ;  /* 0x0000000000007918 */ /* 0x000fe20000000000 */
[----:B--2---:R-:W-:Y:S05]  /*9d60*/  EXIT ;  /* 0x000000000000794d */ /* 0x004fea0003800000 */
.L_x_8:
[----:B------:R-:W0:Y:S02]  /*9d70*/  SYNCS.PHASECHK.TRANS64.TRYWAIT P2, [UR11], R184 ;  /* 0x000000b8ff0075a7 */ /* 0x000e24000804110b */
[----:B0-----:R-:W-:Y:S05]  /*9d80*/  @!P2 BRA `(.L_x_8) ;  /* 0xfffffffc00f8a947 */ /* 0x001fea000383ffff */
[----:B------:R-:W-:Y:S05]  /*9d90*/  BRA `(.L_x_16) ;  /* 0xffffffc800647947 */ /* 0x000fea000383ffff */
.L_x_12:
[----:B------:R-:W2:Y:S02]  /*9da0*/  SYNCS.PHASECHK.TRANS64.TRYWAIT P0, [UR11], R4 ;  /* 0x00000004ff0075a7 */ /* 0x000ea4000800110b */
[----:B--2---:R-:W-:Y:S05]  /*9db0*/  @!P0 BRA `(.L_x_12) ;  /* 0xfffffffc00f88947 */ /* 0x004fea000383ffff */
[----:B------:R-:W-:Y:S05]  /*9dc0*/  BRA `(.L_x_11) ;  /* 0xffffffe0008c7947 */ /* 0x000fea000383ffff */
        .weak           $__internal_0_$__cuda_sm10x_tcgen05_guardrail_trap_col_being_dealloced_not_returned_by_alloc
        .type           $__internal_0_$__cuda_sm10x_tcgen05_guardrail_trap_col_being_dealloced_not_returned_by_alloc,@function
        .size           $__internal_0_$__cuda_sm10x_tcgen05_guardrail_trap_col_being_dealloced_not_returned_by_alloc,($__internal_1_$__cuda_sm10x_tcgen05_guardrail_trap_phase_invalid_during_alloc - $__internal_0_$__cuda_sm10x_tcgen05_guardrail_trap_col_being_dealloced_not_returned_by_alloc)
$__internal_0_$__cuda_sm10x_tcgen05_guardrail_trap_col_being_dealloced_not_returned_by_alloc:
[----:B------:R-:W-:Y:S05]  /*9dd0*/  BPT.TRAP 0x1 ;  /* 0x000000040000795c */ /* 0x000fea0000300000 */
[----:B------:R-:W-:-:S04]  /*9de0*/  IMAD.MOV.U32 R3, RZ, RZ, 0x0 ;  /* 0x00000000ff037424 */ /* 0x000fc800078e00ff */
[----:B------:R-:W-:Y:S05]  /*9df0*/  RET.REL.NODEC R2 `(matmul_kernel) ;  /* 0xffffff6002807950 */ /* 0x000fea0003c3ffff */
        .weak           $__internal_1_$__cuda_sm10x_tcgen05_guardrail_trap_phase_invalid_during_alloc
        .type           $__internal_1_$__cuda_sm10x_tcgen05_guardrail_trap_phase_invalid_during_alloc,@function
        .size           $__internal_1_$__cuda_sm10x_tcgen05_guardrail_trap_phase_invalid_during_alloc,($__internal_2_$__cuda_sm10x_tcgen05_guardrail_trap_unallocated_columns_being_dealloced - $__internal_1_$__cuda_sm10x_tcgen05_guardrail_trap_phase_invalid_during_alloc)
$__internal_1_$__cuda_sm10x_tcgen05_guardrail_trap_phase_invalid_during_alloc:
[----:B------:R-:W-:Y:S05]  /*9e00*/  BPT.TRAP 0x1 ;  /* 0x000000040000795c */ /* 0x000fea0000300000 */
[----:B------:R-:W-:-:S04]  /*9e10*/  IMAD.MOV.U32 R3, RZ, RZ, 0x0 ;  /* 0x00000000ff037424 */ /* 0x000fc800078e00ff */
[----:B------:R-:W-:Y:S05]  /*9e20*/  RET.REL.NODEC R2 `(matmul_kernel) ;  /* 0xffffff6002747950 */ /* 0x000fea0003c3ffff */
        .weak           $__internal_2_$__cuda_sm10x_tcgen05_guardrail_trap_unallocated_columns_being_dealloced
        .type           $__internal_2_$__cuda_sm10x_tcgen05_guardrail_trap_unallocated_columns_being_dealloced,@function
        .size           $__internal_2_$__cuda_sm10x_tcgen05_guardrail_trap_unallocated_columns_being_dealloced,(.L_x_20 - $__internal_2_$__cuda_sm10x_tcgen05_guardrail_trap_unallocated_columns_being_dealloced)
$__internal_2_$__cuda_sm10x_tcgen05_guardrail_trap_unallocated_columns_being_dealloced:
[----:B------:R-:W-:Y:S05]  /*9e30*/  BPT.TRAP 0x1 ;  /* 0x000000040000795c */ /* 0x000fea0000300000 */
[----:B------:R-:W-:-:S04]  /*9e40*/  IMAD.MOV.U32 R3, RZ, RZ, 0x0 ;  /* 0x00000000ff037424 */ /* 0x000fc800078e00ff */
[----:B------:R-:W-:Y:S05]  /*9e50*/  RET.REL.NODEC R2 `(matmul_kernel) ;  /* 0xffffff6002687950 */ /* 0x000fea0003c3ffff */
.L_x_17:
[----:B------:R-:W-:-:S00]  /*9e60*/  BRA `(.L_x_17) ;  /* 0xfffffffc00fc7947 */ /* 0x000fc0000383ffff */
[----:B------:R-:W-:-:S00]  /*9e70*/  NOP ;  /* 0x0000000000007918 */ /* 0x000fc00000000000 */
        /* <DEDUP_REMOVED lines=8> */
.L_x_20:


//--------------------- .nv.shared.matmul_kernel  --------------------------
	.section	.nv.shared.matmul_kernel,"aw",@nobits
	.sectionflags	@""
	.align	16
	.zero		1024


//--------------------- .nv.shared.reserved.0     --------------------------
	.section	.nv.shared.reserved.0,"aw",@nobits
	.align	8
	.weak		__nv_reservedSMEM_offset_0_alias
	.size		__nv_reservedSMEM_offset_0_alias, 0, 64
	.other		__nv_reservedSMEM_offset_0_alias,@"STO_CUDA_RESERVED_SHARED STV_DEFAULT"
__nv_reservedSMEM_offset_0_alias:
	.zero		0
.nv.shared.reserved.0:
	.zero		64
	.weak		__nv_reservedSMEM_allocation_phase
	.type		__nv_reservedSMEM_allocation_phase,@object
	.size		__nv_reservedSMEM_allocation_phase,(.L_0 - __nv_reservedSMEM_allocation_phase)
__nv_reservedSMEM_allocation_phase:
	.zero		1
.L_0:
	.zero		7
	.weak		__nv_reservedSMEM_devtool_atexit_pc
	.type		__nv_reservedSMEM_devtool_atexit_pc,@object
	.size		__nv_reservedSMEM_devtool_atexit_pc,(__nv_reservedSMEM_allocation_mask - __nv_reservedSMEM_devtool_atexit_pc)
__nv_reservedSMEM_devtool_atexit_pc:
	.zero		8
	.weak		__nv_reservedSMEM_allocation_mask
	.type		__nv_reservedSMEM_allocation_mask,@object
	.size		__nv_reservedSMEM_allocation_mask,(.L_2 - __nv_reservedSMEM_allocation_mask)
__nv_reservedSMEM_allocation_mask:
	.zero		4
.L_2:


//--------------------- .nv.constant0.matmul_kernel --------------------------
	.section	.nv.constant0.matmul_kernel,"a",@progbits
	.sectionflags	@""
	.align	4
.nv.constant0.matmul_kernel:
	.zero		976


//--------------------- SYMBOLS --------------------------

	.type		.nv.reservedSmem.offset0,@object
	.size		.nv.reservedSmem.offset0,0x4
	.type		.nv.reservedSmem.cap,@object
	.size		.nv.reservedSmem.cap,0x4
